//
// Generated by NVIDIA NVVM Compiler
//
// Compiler Build ID: CL-36424714
// Cuda compilation tools, release 13.0, V13.0.88
// Based on NVVM 20.0.0
//

.version 9.0
.target sm_100
.address_size 64

	// .globl	_Z27mat_mul_tiled_coarse_kernelPfS_S_jjj
// _ZZ27mat_mul_tiled_coarse_kernelPfS_S_jjjE3A_s has been demoted
// _ZZ27mat_mul_tiled_coarse_kernelPfS_S_jjjE3B_s has been demoted

.visible .entry _Z27mat_mul_tiled_coarse_kernelPfS_S_jjj(
	.param .u64 .ptr .align 1 _Z27mat_mul_tiled_coarse_kernelPfS_S_jjj_param_0,
	.param .u64 .ptr .align 1 _Z27mat_mul_tiled_coarse_kernelPfS_S_jjj_param_1,
	.param .u64 .ptr .align 1 _Z27mat_mul_tiled_coarse_kernelPfS_S_jjj_param_2,
	.param .u32 _Z27mat_mul_tiled_coarse_kernelPfS_S_jjj_param_3,
	.param .u32 _Z27mat_mul_tiled_coarse_kernelPfS_S_jjj_param_4,
	.param .u32 _Z27mat_mul_tiled_coarse_kernelPfS_S_jjj_param_5
)
{
	.reg .pred 	%p<30>;
	.reg .b32 	%r<56>;
	.reg .b32 	%f<423>;
	.reg .b64 	%rd<25>;
	// demoted variable
	.shared .align 4 .b8 _ZZ27mat_mul_tiled_coarse_kernelPfS_S_jjjE3A_s[4096];
	// demoted variable
	.shared .align 4 .b8 _ZZ27mat_mul_tiled_coarse_kernelPfS_S_jjjE3B_s[4096];
	ld.param.u64 	%rd4, [_Z27mat_mul_tiled_coarse_kernelPfS_S_jjj_param_0];
	ld.param.u64 	%rd5, [_Z27mat_mul_tiled_coarse_kernelPfS_S_jjj_param_1];
	ld.param.u64 	%rd6, [_Z27mat_mul_tiled_coarse_kernelPfS_S_jjj_param_2];
	ld.param.u32 	%r28, [_Z27mat_mul_tiled_coarse_kernelPfS_S_jjj_param_3];
	ld.param.u32 	%r29, [_Z27mat_mul_tiled_coarse_kernelPfS_S_jjj_param_4];
	ld.param.u32 	%r30, [_Z27mat_mul_tiled_coarse_kernelPfS_S_jjj_param_5];
	cvta.to.global.u64 	%rd1, %rd5;
	cvta.to.global.u64 	%rd2, %rd6;
	mov.u32 	%r31, %ntid.y;
	mov.u32 	%r32, %ctaid.y;
	mov.u32 	%r53, %tid.y;
	mad.lo.s32 	%r2, %r31, %r32, %r53;
	mov.u32 	%r33, %ntid.x;
	mov.u32 	%r34, %ctaid.x;
	mul.lo.s32 	%r35, %r34, %r33;
	shl.b32 	%r36, %r35, 2;
	mov.u32 	%r51, %tid.x;
	add.s32 	%r4, %r36, %r51;
	add.s32 	%r5, %r30, 31;
	setp.lt.u32 	%p1, %r5, 32;
	mov.f32 	%f414, 0f00000000;
	mov.f32 	%f415, %f414;
	mov.f32 	%f416, %f414;
	mov.f32 	%f417, %f414;
	@%p1 bra 	$L__BB0_13;
	shl.b32 	%r37, %r53, 7;
	mov.u32 	%r38, _ZZ27mat_mul_tiled_coarse_kernelPfS_S_jjjE3A_s;
	add.s32 	%r6, %r38, %r37;
	shl.b32 	%r39, %r51, 2;
	add.s32 	%r7, %r6, %r39;
	mov.u32 	%r40, _ZZ27mat_mul_tiled_coarse_kernelPfS_S_jjjE3B_s;
	add.s32 	%r9, %r40, %r39;
	add.s32 	%r8, %r9, %r37;
	add.s32 	%r10, %r4, 32;
	add.s32 	%r11, %r4, 64;
	add.s32 	%r12, %r4, 96;
	shr.u32 	%r41, %r5, 5;
	neg.s32 	%r55, %r41;
	mad.lo.s32 	%r54, %r53, %r29, %r11;
	shl.b32 	%r15, %r29, 5;
	mad.lo.s32 	%r52, %r30, %r2, %r51;
	cvta.to.global.u64 	%rd3, %rd4;
	mov.f32 	%f414, 0f00000000;
$L__BB0_2:
	setp.ge.u32 	%p2, %r2, %r28;
	setp.ge.u32 	%p3, %r51, %r30;
	mov.f32 	%f418, 0f00000000;
	or.pred  	%p4, %p2, %p3;
	@%p4 bra 	$L__BB0_4;
	mul.wide.u32 	%rd7, %r52, 4;
	add.s64 	%rd8, %rd3, %rd7;
	ld.global.f32 	%f418, [%rd8];
$L__BB0_4:
	setp.ge.u32 	%p5, %r4, %r29;
	st.shared.f32 	[%r7], %f418;
	setp.ge.u32 	%p6, %r53, %r30;
	mov.f32 	%f419, 0f00000000;
	or.pred  	%p7, %p6, %p5;
	@%p7 bra 	$L__BB0_6;
	add.s32 	%r42, %r54, -64;
	mul.wide.u32 	%rd9, %r42, 4;
	add.s64 	%rd10, %rd1, %rd9;
	ld.global.f32 	%f419, [%rd10];
$L__BB0_6:
	setp.ge.u32 	%p9, %r10, %r29;
	st.shared.f32 	[%r8], %f419;
	bar.sync 	0;
	ld.shared.f32 	%f28, [%r6];
	ld.shared.f32 	%f29, [%r9];
	fma.rn.f32 	%f30, %f28, %f29, %f417;
	ld.shared.f32 	%f31, [%r6+4];
	ld.shared.f32 	%f32, [%r9+128];
	fma.rn.f32 	%f33, %f31, %f32, %f30;
	ld.shared.f32 	%f34, [%r6+8];
	ld.shared.f32 	%f35, [%r9+256];
	fma.rn.f32 	%f36, %f34, %f35, %f33;
	ld.shared.f32 	%f37, [%r6+12];
	ld.shared.f32 	%f38, [%r9+384];
	fma.rn.f32 	%f39, %f37, %f38, %f36;
	ld.shared.f32 	%f40, [%r6+16];
	ld.shared.f32 	%f41, [%r9+512];
	fma.rn.f32 	%f42, %f40, %f41, %f39;
	ld.shared.f32 	%f43, [%r6+20];
	ld.shared.f32 	%f44, [%r9+640];
	fma.rn.f32 	%f45, %f43, %f44, %f42;
	ld.shared.f32 	%f46, [%r6+24];
	ld.shared.f32 	%f47, [%r9+768];
	fma.rn.f32 	%f48, %f46, %f47, %f45;
	ld.shared.f32 	%f49, [%r6+28];
	ld.shared.f32 	%f50, [%r9+896];
	fma.rn.f32 	%f51, %f49, %f50, %f48;
	ld.shared.f32 	%f52, [%r6+32];
	ld.shared.f32 	%f53, [%r9+1024];
	fma.rn.f32 	%f54, %f52, %f53, %f51;
	ld.shared.f32 	%f55, [%r6+36];
	ld.shared.f32 	%f56, [%r9+1152];
	fma.rn.f32 	%f57, %f55, %f56, %f54;
	ld.shared.f32 	%f58, [%r6+40];
	ld.shared.f32 	%f59, [%r9+1280];
	fma.rn.f32 	%f60, %f58, %f59, %f57;
	ld.shared.f32 	%f61, [%r6+44];
	ld.shared.f32 	%f62, [%r9+1408];
	fma.rn.f32 	%f63, %f61, %f62, %f60;
	ld.shared.f32 	%f64, [%r6+48];
	ld.shared.f32 	%f65, [%r9+1536];
	fma.rn.f32 	%f66, %f64, %f65, %f63;
	ld.shared.f32 	%f67, [%r6+52];
	ld.shared.f32 	%f68, [%r9+1664];
	fma.rn.f32 	%f69, %f67, %f68, %f66;
	ld.shared.f32 	%f70, [%r6+56];
	ld.shared.f32 	%f71, [%r9+1792];
	fma.rn.f32 	%f72, %f70, %f71, %f69;
	ld.shared.f32 	%f73, [%r6+60];
	ld.shared.f32 	%f74, [%r9+1920];
	fma.rn.f32 	%f75, %f73, %f74, %f72;
	ld.shared.f32 	%f76, [%r6+64];
	ld.shared.f32 	%f77, [%r9+2048];
	fma.rn.f32 	%f78, %f76, %f77, %f75;
	ld.shared.f32 	%f79, [%r6+68];
	ld.shared.f32 	%f80, [%r9+2176];
	fma.rn.f32 	%f81, %f79, %f80, %f78;
	ld.shared.f32 	%f82, [%r6+72];
	ld.shared.f32 	%f83, [%r9+2304];
	fma.rn.f32 	%f84, %f82, %f83, %f81;
	ld.shared.f32 	%f85, [%r6+76];
	ld.shared.f32 	%f86, [%r9+2432];
	fma.rn.f32 	%f87, %f85, %f86, %f84;
	ld.shared.f32 	%f88, [%r6+80];
	ld.shared.f32 	%f89, [%r9+2560];
	fma.rn.f32 	%f90, %f88, %f89, %f87;
	ld.shared.f32 	%f91, [%r6+84];
	ld.shared.f32 	%f92, [%r9+2688];
	fma.rn.f32 	%f93, %f91, %f92, %f90;
	ld.shared.f32 	%f94, [%r6+88];
	ld.shared.f32 	%f95, [%r9+2816];
	fma.rn.f32 	%f96, %f94, %f95, %f93;
	ld.shared.f32 	%f97, [%r6+92];
	ld.shared.f32 	%f98, [%r9+2944];
	fma.rn.f32 	%f99, %f97, %f98, %f96;
	ld.shared.f32 	%f100, [%r6+96];
	ld.shared.f32 	%f101, [%r9+3072];
	fma.rn.f32 	%f102, %f100, %f101, %f99;
	ld.shared.f32 	%f103, [%r6+100];
	ld.shared.f32 	%f104, [%r9+3200];
	fma.rn.f32 	%f105, %f103, %f104, %f102;
	ld.shared.f32 	%f106, [%r6+104];
	ld.shared.f32 	%f107, [%r9+3328];
	fma.rn.f32 	%f108, %f106, %f107, %f105;
	ld.shared.f32 	%f109, [%r6+108];
	ld.shared.f32 	%f110, [%r9+3456];
	fma.rn.f32 	%f111, %f109, %f110, %f108;
	ld.shared.f32 	%f112, [%r6+112];
	ld.shared.f32 	%f113, [%r9+3584];
	fma.rn.f32 	%f114, %f112, %f113, %f111;
	ld.shared.f32 	%f115, [%r6+116];
	ld.shared.f32 	%f116, [%r9+3712];
	fma.rn.f32 	%f117, %f115, %f116, %f114;
	ld.shared.f32 	%f118, [%r6+120];
	ld.shared.f32 	%f119, [%r9+3840];
	fma.rn.f32 	%f120, %f118, %f119, %f117;
	ld.shared.f32 	%f121, [%r6+124];
	ld.shared.f32 	%f122, [%r9+3968];
	fma.rn.f32 	%f417, %f121, %f122, %f120;
	bar.sync 	0;
	mov.f32 	%f420, 0f00000000;
	or.pred  	%p10, %p6, %p9;
	@%p10 bra 	$L__BB0_8;
	add.s32 	%r43, %r54, -32;
	mul.wide.u32 	%rd11, %r43, 4;
	add.s64 	%rd12, %rd1, %rd11;
	ld.global.f32 	%f420, [%rd12];
$L__BB0_8:
	setp.ge.u32 	%p12, %r11, %r29;
	st.shared.f32 	[%r8], %f420;
	bar.sync 	0;
	ld.shared.f32 	%f124, [%r6];
	ld.shared.f32 	%f125, [%r9];
	fma.rn.f32 	%f126, %f124, %f125, %f416;
	ld.shared.f32 	%f127, [%r6+4];
	ld.shared.f32 	%f128, [%r9+128];
	fma.rn.f32 	%f129, %f127, %f128, %f126;
	ld.shared.f32 	%f130, [%r6+8];
	ld.shared.f32 	%f131, [%r9+256];
	fma.rn.f32 	%f132, %f130, %f131, %f129;
	ld.shared.f32 	%f133, [%r6+12];
	ld.shared.f32 	%f134, [%r9+384];
	fma.rn.f32 	%f135, %f133, %f134, %f132;
	ld.shared.f32 	%f136, [%r6+16];
	ld.shared.f32 	%f137, [%r9+512];
	fma.rn.f32 	%f138, %f136, %f137, %f135;
	ld.shared.f32 	%f139, [%r6+20];
	ld.shared.f32 	%f140, [%r9+640];
	fma.rn.f32 	%f141, %f139, %f140, %f138;
	ld.shared.f32 	%f142, [%r6+24];
	ld.shared.f32 	%f143, [%r9+768];
	fma.rn.f32 	%f144, %f142, %f143, %f141;
	ld.shared.f32 	%f145, [%r6+28];
	ld.shared.f32 	%f146, [%r9+896];
	fma.rn.f32 	%f147, %f145, %f146, %f144;
	ld.shared.f32 	%f148, [%r6+32];
	ld.shared.f32 	%f149, [%r9+1024];
	fma.rn.f32 	%f150, %f148, %f149, %f147;
	ld.shared.f32 	%f151, [%r6+36];
	ld.shared.f32 	%f152, [%r9+1152];
	fma.rn.f32 	%f153, %f151, %f152, %f150;
	ld.shared.f32 	%f154, [%r6+40];
	ld.shared.f32 	%f155, [%r9+1280];
	fma.rn.f32 	%f156, %f154, %f155, %f153;
	ld.shared.f32 	%f157, [%r6+44];
	ld.shared.f32 	%f158, [%r9+1408];
	fma.rn.f32 	%f159, %f157, %f158, %f156;
	ld.shared.f32 	%f160, [%r6+48];
	ld.shared.f32 	%f161, [%r9+1536];
	fma.rn.f32 	%f162, %f160, %f161, %f159;
	ld.shared.f32 	%f163, [%r6+52];
	ld.shared.f32 	%f164, [%r9+1664];
	fma.rn.f32 	%f165, %f163, %f164, %f162;
	ld.shared.f32 	%f166, [%r6+56];
	ld.shared.f32 	%f167, [%r9+1792];
	fma.rn.f32 	%f168, %f166, %f167, %f165;
	ld.shared.f32 	%f169, [%r6+60];
	ld.shared.f32 	%f170, [%r9+1920];
	fma.rn.f32 	%f171, %f169, %f170, %f168;
	ld.shared.f32 	%f172, [%r6+64];
	ld.shared.f32 	%f173, [%r9+2048];
	fma.rn.f32 	%f174, %f172, %f173, %f171;
	ld.shared.f32 	%f175, [%r6+68];
	ld.shared.f32 	%f176, [%r9+2176];
	fma.rn.f32 	%f177, %f175, %f176, %f174;
	ld.shared.f32 	%f178, [%r6+72];
	ld.shared.f32 	%f179, [%r9+2304];
	fma.rn.f32 	%f180, %f178, %f179, %f177;
	ld.shared.f32 	%f181, [%r6+76];
	ld.shared.f32 	%f182, [%r9+2432];
	fma.rn.f32 	%f183, %f181, %f182, %f180;
	ld.shared.f32 	%f184, [%r6+80];
	ld.shared.f32 	%f185, [%r9+2560];
	fma.rn.f32 	%f186, %f184, %f185, %f183;
	ld.shared.f32 	%f187, [%r6+84];
	ld.shared.f32 	%f188, [%r9+2688];
	fma.rn.f32 	%f189, %f187, %f188, %f186;
	ld.shared.f32 	%f190, [%r6+88];
	ld.shared.f32 	%f191, [%r9+2816];
	fma.rn.f32 	%f192, %f190, %f191, %f189;
	ld.shared.f32 	%f193, [%r6+92];
	ld.shared.f32 	%f194, [%r9+2944];
	fma.rn.f32 	%f195, %f193, %f194, %f192;
	ld.shared.f32 	%f196, [%r6+96];
	ld.shared.f32 	%f197, [%r9+3072];
	fma.rn.f32 	%f198, %f196, %f197, %f195;
	ld.shared.f32 	%f199, [%r6+100];
	ld.shared.f32 	%f200, [%r9+3200];
	fma.rn.f32 	%f201, %f199, %f200, %f198;
	ld.shared.f32 	%f202, [%r6+104];
	ld.shared.f32 	%f203, [%r9+3328];
	fma.rn.f32 	%f204, %f202, %f203, %f201;
	ld.shared.f32 	%f205, [%r6+108];
	ld.shared.f32 	%f206, [%r9+3456];
	fma.rn.f32 	%f207, %f205, %f206, %f204;
	ld.shared.f32 	%f208, [%r6+112];
	ld.shared.f32 	%f209, [%r9+3584];
	fma.rn.f32 	%f210, %f208, %f209, %f207;
	ld.shared.f32 	%f211, [%r6+116];
	ld.shared.f32 	%f212, [%r9+3712];
	fma.rn.f32 	%f213, %f211, %f212, %f210;
	ld.shared.f32 	%f214, [%r6+120];
	ld.shared.f32 	%f215, [%r9+3840];
	fma.rn.f32 	%f216, %f214, %f215, %f213;
	ld.shared.f32 	%f217, [%r6+124];
	ld.shared.f32 	%f218, [%r9+3968];
	fma.rn.f32 	%f416, %f217, %f218, %f216;
	bar.sync 	0;
	mov.f32 	%f421, 0f00000000;
	or.pred  	%p13, %p6, %p12;
	@%p13 bra 	$L__BB0_10;
	mul.wide.u32 	%rd13, %r54, 4;
	add.s64 	%rd14, %rd1, %rd13;
	ld.global.f32 	%f421, [%rd14];
$L__BB0_10:
	setp.ge.u32 	%p15, %r12, %r29;
	st.shared.f32 	[%r8], %f421;
	bar.sync 	0;
	ld.shared.f32 	%f220, [%r6];
	ld.shared.f32 	%f221, [%r9];
	fma.rn.f32 	%f222, %f220, %f221, %f415;
	ld.shared.f32 	%f223, [%r6+4];
	ld.shared.f32 	%f224, [%r9+128];
	fma.rn.f32 	%f225, %f223, %f224, %f222;
	ld.shared.f32 	%f226, [%r6+8];
	ld.shared.f32 	%f227, [%r9+256];
	fma.rn.f32 	%f228, %f226, %f227, %f225;
	ld.shared.f32 	%f229, [%r6+12];
	ld.shared.f32 	%f230, [%r9+384];
	fma.rn.f32 	%f231, %f229, %f230, %f228;
	ld.shared.f32 	%f232, [%r6+16];
	ld.shared.f32 	%f233, [%r9+512];
	fma.rn.f32 	%f234, %f232, %f233, %f231;
	ld.shared.f32 	%f235, [%r6+20];
	ld.shared.f32 	%f236, [%r9+640];
	fma.rn.f32 	%f237, %f235, %f236, %f234;
	ld.shared.f32 	%f238, [%r6+24];
	ld.shared.f32 	%f239, [%r9+768];
	fma.rn.f32 	%f240, %f238, %f239, %f237;
	ld.shared.f32 	%f241, [%r6+28];
	ld.shared.f32 	%f242, [%r9+896];
	fma.rn.f32 	%f243, %f241, %f242, %f240;
	ld.shared.f32 	%f244, [%r6+32];
	ld.shared.f32 	%f245, [%r9+1024];
	fma.rn.f32 	%f246, %f244, %f245, %f243;
	ld.shared.f32 	%f247, [%r6+36];
	ld.shared.f32 	%f248, [%r9+1152];
	fma.rn.f32 	%f249, %f247, %f248, %f246;
	ld.shared.f32 	%f250, [%r6+40];
	ld.shared.f32 	%f251, [%r9+1280];
	fma.rn.f32 	%f252, %f250, %f251, %f249;
	ld.shared.f32 	%f253, [%r6+44];
	ld.shared.f32 	%f254, [%r9+1408];
	fma.rn.f32 	%f255, %f253, %f254, %f252;
	ld.shared.f32 	%f256, [%r6+48];
	ld.shared.f32 	%f257, [%r9+1536];
	fma.rn.f32 	%f258, %f256, %f257, %f255;
	ld.shared.f32 	%f259, [%r6+52];
	ld.shared.f32 	%f260, [%r9+1664];
	fma.rn.f32 	%f261, %f259, %f260, %f258;
	ld.shared.f32 	%f262, [%r6+56];
	ld.shared.f32 	%f263, [%r9+1792];
	fma.rn.f32 	%f264, %f262, %f263, %f261;
	ld.shared.f32 	%f265, [%r6+60];
	ld.shared.f32 	%f266, [%r9+1920];
	fma.rn.f32 	%f267, %f265, %f266, %f264;
	ld.shared.f32 	%f268, [%r6+64];
	ld.shared.f32 	%f269, [%r9+2048];
	fma.rn.f32 	%f270, %f268, %f269, %f267;
	ld.shared.f32 	%f271, [%r6+68];
	ld.shared.f32 	%f272, [%r9+2176];
	fma.rn.f32 	%f273, %f271, %f272, %f270;
	ld.shared.f32 	%f274, [%r6+72];
	ld.shared.f32 	%f275, [%r9+2304];
	fma.rn.f32 	%f276, %f274, %f275, %f273;
	ld.shared.f32 	%f277, [%r6+76];
	ld.shared.f32 	%f278, [%r9+2432];
	fma.rn.f32 	%f279, %f277, %f278, %f276;
	ld.shared.f32 	%f280, [%r6+80];
	ld.shared.f32 	%f281, [%r9+2560];
	fma.rn.f32 	%f282, %f280, %f281, %f279;
	ld.shared.f32 	%f283, [%r6+84];
	ld.shared.f32 	%f284, [%r9+2688];
	fma.rn.f32 	%f285, %f283, %f284, %f282;
	ld.shared.f32 	%f286, [%r6+88];
	ld.shared.f32 	%f287, [%r9+2816];
	fma.rn.f32 	%f288, %f286, %f287, %f285;
	ld.shared.f32 	%f289, [%r6+92];
	ld.shared.f32 	%f290, [%r9+2944];
	fma.rn.f32 	%f291, %f289, %f290, %f288;
	ld.shared.f32 	%f292, [%r6+96];
	ld.shared.f32 	%f293, [%r9+3072];
	fma.rn.f32 	%f294, %f292, %f293, %f291;
	ld.shared.f32 	%f295, [%r6+100];
	ld.shared.f32 	%f296, [%r9+3200];
	fma.rn.f32 	%f297, %f295, %f296, %f294;
	ld.shared.f32 	%f298, [%r6+104];
	ld.shared.f32 	%f299, [%r9+3328];
	fma.rn.f32 	%f300, %f298, %f299, %f297;
	ld.shared.f32 	%f301, [%r6+108];
	ld.shared.f32 	%f302, [%r9+3456];
	fma.rn.f32 	%f303, %f301, %f302, %f300;
	ld.shared.f32 	%f304, [%r6+112];
	ld.shared.f32 	%f305, [%r9+3584];
	fma.rn.f32 	%f306, %f304, %f305, %f303;
	ld.shared.f32 	%f307, [%r6+116];
	ld.shared.f32 	%f308, [%r9+3712];
	fma.rn.f32 	%f309, %f307, %f308, %f306;
	ld.shared.f32 	%f310, [%r6+120];
	ld.shared.f32 	%f311, [%r9+3840];
	fma.rn.f32 	%f312, %f310, %f311, %f309;
	ld.shared.f32 	%f313, [%r6+124];
	ld.shared.f32 	%f314, [%r9+3968];
	fma.rn.f32 	%f415, %f313, %f314, %f312;
	bar.sync 	0;
	mov.f32 	%f422, 0f00000000;
	or.pred  	%p16, %p6, %p15;
	@%p16 bra 	$L__BB0_12;
	add.s32 	%r44, %r54, 32;
	mul.wide.u32 	%rd15, %r44, 4;
	add.s64 	%rd16, %rd1, %rd15;
	ld.global.f32 	%f422, [%rd16];
$L__BB0_12:
	st.shared.f32 	[%r8], %f422;
	bar.sync 	0;
	ld.shared.f32 	%f315, [%r6];
	ld.shared.f32 	%f316, [%r9];
	fma.rn.f32 	%f317, %f315, %f316, %f414;
	ld.shared.f32 	%f318, [%r6+4];
	ld.shared.f32 	%f319, [%r9+128];
	fma.rn.f32 	%f320, %f318, %f319, %f317;
	ld.shared.f32 	%f321, [%r6+8];
	ld.shared.f32 	%f322, [%r9+256];
	fma.rn.f32 	%f323, %f321, %f322, %f320;
	ld.shared.f32 	%f324, [%r6+12];
	ld.shared.f32 	%f325, [%r9+384];
	fma.rn.f32 	%f326, %f324, %f325, %f323;
	ld.shared.f32 	%f327, [%r6+16];
	ld.shared.f32 	%f328, [%r9+512];
	fma.rn.f32 	%f329, %f327, %f328, %f326;
	ld.shared.f32 	%f330, [%r6+20];
	ld.shared.f32 	%f331, [%r9+640];
	fma.rn.f32 	%f332, %f330, %f331, %f329;
	ld.shared.f32 	%f333, [%r6+24];
	ld.shared.f32 	%f334, [%r9+768];
	fma.rn.f32 	%f335, %f333, %f334, %f332;
	ld.shared.f32 	%f336, [%r6+28];
	ld.shared.f32 	%f337, [%r9+896];
	fma.rn.f32 	%f338, %f336, %f337, %f335;
	ld.shared.f32 	%f339, [%r6+32];
	ld.shared.f32 	%f340, [%r9+1024];
	fma.rn.f32 	%f341, %f339, %f340, %f338;
	ld.shared.f32 	%f342, [%r6+36];
	ld.shared.f32 	%f343, [%r9+1152];
	fma.rn.f32 	%f344, %f342, %f343, %f341;
	ld.shared.f32 	%f345, [%r6+40];
	ld.shared.f32 	%f346, [%r9+1280];
	fma.rn.f32 	%f347, %f345, %f346, %f344;
	ld.shared.f32 	%f348, [%r6+44];
	ld.shared.f32 	%f349, [%r9+1408];
	fma.rn.f32 	%f350, %f348, %f349, %f347;
	ld.shared.f32 	%f351, [%r6+48];
	ld.shared.f32 	%f352, [%r9+1536];
	fma.rn.f32 	%f353, %f351, %f352, %f350;
	ld.shared.f32 	%f354, [%r6+52];
	ld.shared.f32 	%f355, [%r9+1664];
	fma.rn.f32 	%f356, %f354, %f355, %f353;
	ld.shared.f32 	%f357, [%r6+56];
	ld.shared.f32 	%f358, [%r9+1792];
	fma.rn.f32 	%f359, %f357, %f358, %f356;
	ld.shared.f32 	%f360, [%r6+60];
	ld.shared.f32 	%f361, [%r9+1920];
	fma.rn.f32 	%f362, %f360, %f361, %f359;
	ld.shared.f32 	%f363, [%r6+64];
	ld.shared.f32 	%f364, [%r9+2048];
	fma.rn.f32 	%f365, %f363, %f364, %f362;
	ld.shared.f32 	%f366, [%r6+68];
	ld.shared.f32 	%f367, [%r9+2176];
	fma.rn.f32 	%f368, %f366, %f367, %f365;
	ld.shared.f32 	%f369, [%r6+72];
	ld.shared.f32 	%f370, [%r9+2304];
	fma.rn.f32 	%f371, %f369, %f370, %f368;
	ld.shared.f32 	%f372, [%r6+76];
	ld.shared.f32 	%f373, [%r9+2432];
	fma.rn.f32 	%f374, %f372, %f373, %f371;
	ld.shared.f32 	%f375, [%r6+80];
	ld.shared.f32 	%f376, [%r9+2560];
	fma.rn.f32 	%f377, %f375, %f376, %f374;
	ld.shared.f32 	%f378, [%r6+84];
	ld.shared.f32 	%f379, [%r9+2688];
	fma.rn.f32 	%f380, %f378, %f379, %f377;
	ld.shared.f32 	%f381, [%r6+88];
	ld.shared.f32 	%f382, [%r9+2816];
	fma.rn.f32 	%f383, %f381, %f382, %f380;
	ld.shared.f32 	%f384, [%r6+92];
	ld.shared.f32 	%f385, [%r9+2944];
	fma.rn.f32 	%f386, %f384, %f385, %f383;
	ld.shared.f32 	%f387, [%r6+96];
	ld.shared.f32 	%f388, [%r9+3072];
	fma.rn.f32 	%f389, %f387, %f388, %f386;
	ld.shared.f32 	%f390, [%r6+100];
	ld.shared.f32 	%f391, [%r9+3200];
	fma.rn.f32 	%f392, %f390, %f391, %f389;
	ld.shared.f32 	%f393, [%r6+104];
	ld.shared.f32 	%f394, [%r9+3328];
	fma.rn.f32 	%f395, %f393, %f394, %f392;
	ld.shared.f32 	%f396, [%r6+108];
	ld.shared.f32 	%f397, [%r9+3456];
	fma.rn.f32 	%f398, %f396, %f397, %f395;
	ld.shared.f32 	%f399, [%r6+112];
	ld.shared.f32 	%f400, [%r9+3584];
	fma.rn.f32 	%f401, %f399, %f400, %f398;
	ld.shared.f32 	%f402, [%r6+116];
	ld.shared.f32 	%f403, [%r9+3712];
	fma.rn.f32 	%f404, %f402, %f403, %f401;
	ld.shared.f32 	%f405, [%r6+120];
	ld.shared.f32 	%f406, [%r9+3840];
	fma.rn.f32 	%f407, %f405, %f406, %f404;
	ld.shared.f32 	%f408, [%r6+124];
	ld.shared.f32 	%f409, [%r9+3968];
	fma.rn.f32 	%f414, %f408, %f409, %f407;
	bar.sync 	0;
	add.s32 	%r55, %r55, 1;
	setp.eq.s32 	%p17, %r55, 0;
	add.s32 	%r54, %r54, %r15;
	add.s32 	%r53, %r53, 32;
	add.s32 	%r52, %r52, 32;
	add.s32 	%r51, %r51, 32;
	@%p17 bra 	$L__BB0_13;
	bra.uni 	$L__BB0_2;
$L__BB0_13:
	setp.lt.u32 	%p18, %r2, %r28;
	mad.lo.s32 	%r17, %r29, %r2, %r4;
	setp.lt.u32 	%p19, %r4, %r29;
	and.pred  	%p20, %p18, %p19;
	@%p20 bra 	$L__BB0_14;
	bra.uni 	$L__BB0_15;
$L__BB0_14:
	mul.wide.u32 	%rd17, %r17, 4;
	add.s64 	%rd18, %rd2, %rd17;
	st.global.f32 	[%rd18], %f417;
$L__BB0_15:
	setp.ge.u32 	%p21, %r2, %r28;
	add.s32 	%r45, %r4, 32;
	setp.ge.u32 	%p22, %r45, %r29;
	or.pred  	%p23, %p21, %p22;
	@%p23 bra 	$L__BB0_17;
	add.s32 	%r46, %r17, 32;
	mul.wide.u32 	%rd19, %r46, 4;
	add.s64 	%rd20, %rd2, %rd19;
	st.global.f32 	[%rd20], %f416;
$L__BB0_17:
	setp.ge.u32 	%p24, %r2, %r28;
	add.s32 	%r47, %r4, 64;
	setp.ge.u32 	%p25, %r47, %r29;
	or.pred  	%p26, %p24, %p25;
	@%p26 bra 	$L__BB0_19;
	add.s32 	%r48, %r17, 64;
	mul.wide.u32 	%rd21, %r48, 4;
	add.s64 	%rd22, %rd2, %rd21;
	st.global.f32 	[%rd22], %f415;
$L__BB0_19:
	setp.ge.u32 	%p27, %r2, %r28;
	add.s32 	%r49, %r4, 96;
	setp.ge.u32 	%p28, %r49, %r29;
	or.pred  	%p29, %p27, %p28;
	@%p29 bra 	$L__BB0_21;
	add.s32 	%r50, %r17, 96;
	mul.wide.u32 	%rd23, %r50, 4;
	add.s64 	%rd24, %rd2, %rd23;
	st.global.f32 	[%rd24], %f414;
$L__BB0_21:
	ret;

}


// ===== COMPILED SASS (sm_100) =====

	.target	sm_100

	.elftype	@"ET_EXEC"


//--------------------- .note.nv.tkinfo           --------------------------
	.section	.note.nv.tkinfo,"",@"SHT_NOTE"
	.sectionflags	@"SHF_NOTE_NV_TKINFO"
	.tkinfo
        /*0018*/ 	.word	0x00000002
        /*0030*/ 	.string	""
        /*0030*/ 	.string	"ptxas"
        /*0030*/ 	.string	"Cuda compilation tools, release 13.0, V13.0.88"
        /*0030*/ 	.string	"Build cuda_13.0.r13.0/compiler.36424714_0"
        /*0030*/ 	.string	"-arch sm_100 -m 64 "



//--------------------- .note.nv.cuinfo           --------------------------
	.section	.note.nv.cuinfo,"",@"SHT_NOTE"
	.sectionflags	@"SHF_NOTE_NV_CUINFO"
        /*0018*/ 	.short	0x0002
        /*001a*/ 	.short	0x0064
        /*001c*/ 	.short	0x0082
	.zero		2


//--------------------- .nv.info                  --------------------------
	.section	.nv.info,"",@"SHT_CUDA_INFO"
	.align	4


	//----- nvinfo : EIATTR_REGCOUNT
	.align		4
        /*0000*/ 	.byte	0x04, 0x2f
        /*0002*/ 	.short	(.L_1 - .L_0)
	.align		4
.L_0:
        /*0004*/ 	.word	index@(_Z27mat_mul_tiled_coarse_kernelPfS_S_jjj)
        /*0008*/ 	.word	0x00000020


	//----- nvinfo : EIATTR_FRAME_SIZE
	.align		4
.L_1:
        /*000c*/ 	.byte	0x04, 0x11
        /*000e*/ 	.short	(.L_3 - .L_2)
	.align		4
.L_2:
        /*0010*/ 	.word	index@(_Z27mat_mul_tiled_coarse_kernelPfS_S_jjj)
        /*0014*/ 	.word	0x00000000


	//----- nvinfo : EIATTR_MIN_STACK_SIZE
	.align		4
.L_3:
        /*0018*/ 	.byte	0x04, 0x12
        /*001a*/ 	.short	(.L_5 - .L_4)
	.align		4
.L_4:
        /*001c*/ 	.word	index@(_Z27mat_mul_tiled_coarse_kernelPfS_S_jjj)
        /*0020*/ 	.word	0x00000000
.L_5:


//--------------------- .nv.compat                --------------------------
	.section	.nv.compat,"",@"SHT_CUDA_COMPAT_INFO"
	.align	4
        /*0000*/ 	.byte	0x02, 0x09, 0x00, 0x00, 0x02, 0x02, 0x01, 0x00, 0x02, 0x05, 0x05, 0x00, 0x03, 0x07, 0x01, 0x01
        /*0010*/ 	.byte	0x02, 0x03, 0x00, 0x00, 0x02, 0x06, 0x01, 0x00, 0x04, 0x0b, 0x08, 0x00, 0x09, 0x00, 0x00, 0x00
        /*0020*/ 	.byte	0x00, 0x00, 0x00, 0x00


//--------------------- .nv.info._Z27mat_mul_tiled_coarse_kernelPfS_S_jjj --------------------------
	.section	.nv.info._Z27mat_mul_tiled_coarse_kernelPfS_S_jjj,"",@"SHT_CUDA_INFO"
	.sectionflags	@""
	.align	4


	//----- nvinfo : EIATTR_CUDA_API_VERSION
	.align		4
        /*0000*/ 	.byte	0x04, 0x37
        /*0002*/ 	.short	(.L_7 - .L_6)
.L_6:
        /*0004*/ 	.word	0x00000082


	//----- nvinfo : EIATTR_KPARAM_INFO
	.align		4
.L_7:
        /*0008*/ 	.byte	0x04, 0x17
        /*000a*/ 	.short	(.L_9 - .L_8)
.L_8:
        /*000c*/ 	.word	0x00000000
        /*0010*/ 	.short	0x0005
        /*0012*/ 	.short	0x0020
        /*0014*/ 	.byte	0x00, 0xf0, 0x11, 0x00


	//----- nvinfo : EIATTR_KPARAM_INFO
	.align		4
.L_9:
        /*0018*/ 	.byte	0x04, 0x17
        /*001a*/ 	.short	(.L_11 - .L_10)
.L_10:
        /*001c*/ 	.word	0x00000000
        /*0020*/ 	.short	0x0004
        /*0022*/ 	.short	0x001c
        /*0024*/ 	.byte	0x00, 0xf0, 0x11, 0x00


	//----- nvinfo : EIATTR_KPARAM_INFO
	.align		4
.L_11:
        /*0028*/ 	.byte	0x04, 0x17
        /*002a*/ 	.short	(.L_13 - .L_12)
.L_12:
        /*002c*/ 	.word	0x00000000
        /*0030*/ 	.short	0x0003
        /*0032*/ 	.short	0x0018
        /*0034*/ 	.byte	0x00, 0xf0, 0x11, 0x00


	//----- nvinfo : EIATTR_KPARAM_INFO
	.align		4
.L_13:
        /*0038*/ 	.byte	0x04, 0x17
        /*003a*/ 	.short	(.L_15 - .L_14)
.L_14:
        /*003c*/ 	.word	0x00000000
        /*0040*/ 	.short	0x0002
        /*0042*/ 	.short	0x0010
        /*0044*/ 	.byte	0x00, 0xf5, 0x21, 0x00


	//----- nvinfo : EIATTR_KPARAM_INFO
	.align		4
.L_15:
        /*0048*/ 	.byte	0x04, 0x17
        /*004a*/ 	.short	(.L_17 - .L_16)
.L_16:
        /*004c*/ 	.word	0x00000000
        /*0050*/ 	.short	0x0001
        /*0052*/ 	.short	0x0008
        /*0054*/ 	.byte	0x00, 0xf5, 0x21, 0x00


	//----- nvinfo : EIATTR_KPARAM_INFO
	.align		4
.L_17:
        /*0058*/ 	.byte	0x04, 0x17
        /*005a*/ 	.short	(.L_19 - .L_18)
.L_18:
        /*005c*/ 	.word	0x00000000
        /*0060*/ 	.short	0x0000
        /*0062*/ 	.short	0x0000
        /*0064*/ 	.byte	0x00, 0xf5, 0x21, 0x00


	//----- nvinfo : EIATTR_SPARSE_MMA_MASK
	.align		4
.L_19:
        /*0068*/ 	.byte	0x03, 0x50
        /*006a*/ 	.short	0x0000


	//----- nvinfo : EIATTR_MAXREG_COUNT
	.align		4
        /*006c*/ 	.byte	0x03, 0x1b
        /*006e*/ 	.short	0x00ff


	//----- nvinfo : EIATTR_NUM_BARRIERS
	.align		4
        /*0070*/ 	.byte	0x02, 0x4c
        /*0072*/ 	.byte	0x01
	.zero		1


	//----- nvinfo : EIATTR_MERCURY_ISA_VERSION
	.align		4
        /*0074*/ 	.byte	0x03, 0x5f
        /*0076*/ 	.short	0x0101


	//----- nvinfo : EIATTR_VRC_CTA_INIT_COUNT
	.align		4
        /*0078*/ 	.byte	0x02, 0x4a
	.zero		1
	.zero		1


	//----- nvinfo : EIATTR_EXIT_INSTR_OFFSETS
	.align		4
        /*007c*/ 	.byte	0x04, 0x1c
        /*007e*/ 	.short	(.L_21 - .L_20)


	//   ....[0]....
.L_20:
        /*0080*/ 	.word	0x00002e10


	//   ....[1]....
        /*0084*/ 	.word	0x00002e60


	//----- nvinfo : EIATTR_CBANK_PARAM_SIZE
	.align		4
.L_21:
        /*0088*/ 	.byte	0x03, 0x19
        /*008a*/ 	.short	0x0024


	//----- nvinfo : EIATTR_PARAM_CBANK
	.align		4
        /*008c*/ 	.byte	0x04, 0x0a
        /*008e*/ 	.short	(.L_23 - .L_22)
	.align		4
.L_22:
        /*0090*/ 	.word	index@(.nv.constant0._Z27mat_mul_tiled_coarse_kernelPfS_S_jjj)
        /*0094*/ 	.short	0x0380
        /*0096*/ 	.short	0x0024


	//----- nvinfo : EIATTR_SW_WAR
	.align		4
.L_23:
        /*0098*/ 	.byte	0x04, 0x36
        /*009a*/ 	.short	(.L_25 - .L_24)
.L_24:
        /*009c*/ 	.word	0x00000008
.L_25:


//--------------------- .nv.callgraph             --------------------------
	.section	.nv.callgraph,"",@"SHT_CUDA_CALLGRAPH"
	.align	4
	.sectionentsize	8
	.align		4
        /*0000*/ 	.word	0x00000000
	.align		4
        /*0004*/ 	.word	0xffffffff
	.align		4
        /*0008*/ 	.word	0x00000000
	.align		4
        /*000c*/ 	.word	0xfffffffe
	.align		4
        /*0010*/ 	.word	0x00000000
	.align		4
        /*0014*/ 	.word	0xfffffffd
	.align		4
        /*0018*/ 	.word	0x00000000
	.align		4
        /*001c*/ 	.word	0xfffffffc


//--------------------- .text._Z27mat_mul_tiled_coarse_kernelPfS_S_jjj --------------------------
	.section	.text._Z27mat_mul_tiled_coarse_kernelPfS_S_jjj,"ax",@progbits
	.align	128
        .global         _Z27mat_mul_tiled_coarse_kernelPfS_S_jjj
        .type           _Z27mat_mul_tiled_coarse_kernelPfS_S_jjj,@function
        .size           _Z27mat_mul_tiled_coarse_kernelPfS_S_jjj,(.L_x_3 - _Z27mat_mul_tiled_coarse_kernelPfS_S_jjj)
        .other          _Z27mat_mul_tiled_coarse_kernelPfS_S_jjj,@"STO_CUDA_ENTRY STV_DEFAULT"
_Z27mat_mul_tiled_coarse_kernelPfS_S_jjj:
.text._Z27mat_mul_tiled_coarse_kernelPfS_S_jjj:
[----:B------:R-:W-:Y:S01]  /*0000*/  LDC R1, c[0x0][0x37c] ;  /* 0x0000df00ff017b82 */ /* 0x000fe20000000800 */
[----:B------:R-:W0:Y:S01]  /*0010*/  S2R R0, SR_CTAID.X ;  /* 0x0000000000007919 */ /* 0x000e220000002500 */
[----:B------:R-:W1:Y:S01]  /*0020*/  LDCU UR7, c[0x0][0x3a0] ;  /* 0x00007400ff0777ac */ /* 0x000e620008000800 */
[----:B------:R-:W-:Y:S01]  /*0030*/  HFMA2 R29, -RZ, RZ, 0, 0 ;  /* 0x00000000ff1d7431 */ /* 0x000fe200000001ff */
[----:B------:R-:W-:Y:S01]  /*0040*/  CS2R R26, SRZ ;  /* 0x00000000001a7805 */ /* 0x000fe2000001ff00 */
[----:B------:R-:W2:Y:S01]  /*0050*/  S2R R2, SR_CTAID.Y ;  /* 0x0000000000027919 */ /* 0x000ea20000002600 */
[----:B------:R-:W2:Y:S01]  /*0060*/  LDCU UR5, c[0x0][0x364] ;  /* 0x00006c80ff0577ac */ /* 0x000ea20008000800 */
[----:B------:R-:W-:Y:S01]  /*0070*/  MOV R21, RZ ;  /* 0x000000ff00157202 */ /* 0x000fe20000000f00 */
[----:B------:R-:W2:Y:S01]  /*0080*/  S2R R25, SR_TID.Y ;  /* 0x0000000000197919 */ /* 0x000ea20000002200 */
[----:B------:R-:W0:Y:S01]  /*0090*/  LDCU UR6, c[0x0][0x360] ;  /* 0x00006c00ff0677ac */ /* 0x000e220008000800 */
[----:B------:R-:W3:Y:S01]  /*00a0*/  S2R R23, SR_TID.X ;  /* 0x0000000000177919 */ /* 0x000ee20000002100 */
[----:B------:R-:W4:Y:S01]  /*00b0*/  LDCU.64 UR8, c[0x0][0x358] ;  /* 0x00006b00ff0877ac */ /* 0x000f220008000a00 */
[----:B-1----:R-:W-:-:S04]  /*00c0*/  UIADD3 UR4, UPT, UPT, UR7, 0x1f, URZ ;  /* 0x0000001f07047890 */ /* 0x002fc8000fffe0ff */
[----:B------:R-:W-:Y:S01]  /*00d0*/  UISETP.GE.U32.AND UP0, UPT, UR4, 0x20, UPT ;  /* 0x000000200400788c */ /* 0x000fe2000bf06070 */
[----:B0-----:R-:W-:Y:S02]  /*00e0*/  IMAD R0, R0, UR6, RZ ;  /* 0x0000000600007c24 */ /* 0x001fe4000f8e02ff */
[----:B--2---:R-:W-:-:S03]  /*00f0*/  IMAD R3, R2, UR5, R25 ;  /* 0x0000000502037c24 */ /* 0x004fc6000f8e0219 */
[----:B---3--:R-:W-:-:S03]  /*0100*/  LEA R0, R0, R23, 0x2 ;  /* 0x0000001700007211 */ /* 0x008fc600078e10ff */
[----:B----4-:R-:W-:Y:S05]  /*0110*/  BRA.U !UP0, `(.L_x_0) ;  /* 0x0000002908dc7547 */ /* 0x010fea000b800000 */
[----:B------:R-:W0:Y:S01]  /*0120*/  LDC.64 R8, c[0x0][0x398] ;  /* 0x0000e600ff087b82 */ /* 0x000e220000000a00 */
[----:B------:R-:W-:Y:S01]  /*0130*/  ISETP.GE.U32.AND P1, PT, R23, UR7, PT ;  /* 0x0000000717007c0c */ /* 0x000fe2000bf26070 */
[----:B------:R-:W-:Y:S01]  /*0140*/  IMAD R24, R3, UR7, R23 ;  /* 0x0000000703187c24 */ /* 0x000fe2000f8e0217 */
[----:B------:R-:W-:Y:S02]  /*0150*/  ISETP.GE.U32.AND P0, PT, R25, UR7, PT ;  /* 0x0000000719007c0c */ /* 0x000fe4000bf06070 */
[C---:B------:R-:W-:Y:S02]  /*0160*/  IADD3 R2, PT, PT, R0.reuse, 0x40, RZ ;  /* 0x0000004000027810 */ /* 0x040fe40007ffe0ff */
[----:B------:R-:W-:Y:S02]  /*0170*/  MOV R22, RZ ;  /* 0x000000ff00167202 */ /* 0x000fe40000000f00 */
[----:B------:R-:W-:Y:S02]  /*0180*/  MOV R17, RZ ;  /* 0x000000ff00117202 */ /* 0x000fe40000000f00 */
[----:B0-----:R-:W-:Y:S01]  /*0190*/  ISETP.GE.U32.OR P1, PT, R3, R8, P1 ;  /* 0x000000080300720c */ /* 0x001fe20000f26470 */
[-C--:B------:R-:W-:Y:S01]  /*01a0*/  IMAD R26, R25, R9.reuse, R2 ;  /* 0x00000009191a7224 */ /* 0x080fe200078e0202 */
[----:B------:R-:W-:-:S11]  /*01b0*/  ISETP.GE.U32.OR P2, PT, R0, R9, P0 ;  /* 0x000000090000720c */ /* 0x000fd60000746470 */
[----:B------:R-:W0:Y:S02]  /*01c0*/  @!P1 LDC.64 R4, c[0x0][0x380] ;  /* 0x0000e000ff049b82 */ /* 0x000e240000000a00 */
[----:B------:R-:W-:-:S06]  /*01d0*/  @!P2 IADD3 R11, PT, PT, R26, -0x40, RZ ;  /* 0xffffffc01a0ba810 */ /* 0x000fcc0007ffe0ff */
[----:B------:R-:W1:Y:S01]  /*01e0*/  @!P2 LDC.64 R6, c[0x0][0x388] ;  /* 0x0000e200ff06ab82 */ /* 0x000e620000000a00 */
[----:B0-----:R-:W-:-:S05]  /*01f0*/  @!P1 IMAD.WIDE.U32 R4, R24, 0x4, R4 ;  /* 0x0000000418049825 */ /* 0x001fca00078e0004 */
[----:B------:R-:W2:Y:S01]  /*0200*/  @!P1 LDG.E R22, desc[UR8][R4.64] ;  /* 0x0000000804169981 */ /* 0x000ea2000c1e1900 */
[----:B-1----:R-:W-:-:S05]  /*0210*/  @!P2 IMAD.WIDE.U32 R6, R11, 0x4, R6 ;  /* 0x000000040b06a825 */ /* 0x002fca00078e0006 */
[----:B------:R-:W3:Y:S01]  /*0220*/  @!P2 LDG.E R17, desc[UR8][R6.64] ;  /* 0x000000080611a981 */ /* 0x000ee2000c1e1900 */
[----:B------:R-:W0:Y:S01]  /*0230*/  S2UR UR7, SR_CgaCtaId ;  /* 0x00000000000779c3 */ /* 0x000e220000008800 */
[----:B------:R-:W-:Y:S02]  /*0240*/  UMOV UR5, 0x400 ;  /* 0x0000040000057882 */ /* 0x000fe40000000000 */
[----:B------:R-:W-:Y:S02]  /*0250*/  UIADD3 UR6, UPT, UPT, UR5, 0x1000, URZ ;  /* 0x0000100005067890 */ /* 0x000fe4000fffe0ff */
[----:B0-----:R-:W-:Y:S02]  /*0260*/  ULEA UR5, UR7, UR5, 0x18 ;  /* 0x0000000507057291 */ /* 0x001fe4000f8ec0ff */
[----:B------:R-:W-:-:S04]  /*0270*/  ULEA UR6, UR7, UR6, 0x18 ;  /* 0x0000000607067291 */ /* 0x000fc8000f8ec0ff */
[----:B------:R-:W-:Y:S02]  /*0280*/  LEA R20, R25, UR5, 0x7 ;  /* 0x0000000519147c11 */ /* 0x000fe4000f8e38ff */
[C---:B------:R-:W-:Y:S02]  /*0290*/  LEA R10, R23.reuse, UR6, 0x2 ;  /* 0x00000006170a7c11 */ /* 0x040fe4000f8e10ff */
[----:B------:R-:W-:Y:S02]  /*02a0*/  LEA R11, R23, R20, 0x2 ;  /* 0x00000014170b7211 */ /* 0x000fe400078e10ff */
[----:B------:R-:W-:-:S03]  /*02b0*/  LEA R8, R25, R10, 0x7 ;  /* 0x0000000a19087211 */ /* 0x000fc600078e38ff */
[----:B--2---:R-:W-:Y:S04]  /*02c0*/  STS [R11], R22 ;  /* 0x000000160b007388 */ /* 0x004fe80000000800 */
[----:B---3--:R-:W-:Y:S01]  /*02d0*/  STS [R8], R17 ;  /* 0x0000001108007388 */ /* 0x008fe20000000800 */
[----:B------:R-:W-:Y:S06]  /*02e0*/  BAR.SYNC.DEFER_BLOCKING 0x0 ;  /* 0x0000000000007b1d */ /* 0x000fec0000010000 */
[----:B------:R-:W-:Y:S04]  /*02f0*/  LDS R21, [R10] ;  /* 0x000000000a157984 */ /* 0x000fe80000000800 */
[----:B------:R-:W0:Y:S04]  /*0300*/  LDS.128 R4, [R20] ;  /* 0x0000000014047984 */ /* 0x000e280000000c00 */
[----:B------:R-:W1:Y:S04]  /*0310*/  LDS R27, [R10+0x80] ;  /* 0x000080000a1b7984 */ /* 0x000e680000000800 */
[----:B------:R-:W2:Y:S04]  /*0320*/  LDS R28, [R10+0x100] ;  /* 0x000100000a1c7984 */ /* 0x000ea80000000800 */
[----:B------:R-:W3:Y:S04]  /*0330*/  LDS R18, [R10+0x180] ;  /* 0x000180000a127984 */ /* 0x000ee80000000800 */
[----:B------:R-:W-:Y:S04]  /*0340*/  LDS R19, [R10+0x200] ;  /* 0x000200000a137984 */ /* 0x000fe80000000800 */
[----:B------:R-:W4:Y:S04]  /*0350*/  LDS.128 R12, [R20+0x10] ;  /* 0x00001000140c7984 */ /* 0x000f280000000c00 */
[----:B------:R-:W5:Y:S04]  /*0360*/  LDS R16, [R10+0x280] ;  /* 0x000280000a107984 */ /* 0x000f680000000800 */
[----:B------:R-:W5:Y:S04]  /*0370*/  LDS R17, [R10+0x300] ;  /* 0x000300000a117984 */ /* 0x000f680000000800 */
[----:B------:R-:W-:Y:S01]  /*0380*/  LDS R22, [R10+0x480] ;  /* 0x000480000a167984 */ /* 0x000fe20000000800 */
[----:B0-----:R-:W-:-:S03]  /*0390*/  FFMA R4, R4, R21, RZ ;  /* 0x0000001504047223 */ /* 0x001fc600000000ff */
[----:B------:R-:W-:Y:S01]  /*03a0*/  LDS R21, [R10+0x400] ;  /* 0x000400000a157984 */ /* 0x000fe20000000800 */
[----:B-1----:R-:W-:-:S04]  /*03b0*/  FFMA R5, R27, R5, R4 ;  /* 0x000000051b057223 */ /* 0x002fc80000000004 */
[----:B--2---:R-:W-:Y:S02]  /*03c0*/  FFMA R5, R28, R6, R5 ;  /* 0x000000061c057223 */ /* 0x004fe40000000005 */
[----:B------:R-:W0:Y:S02]  /*03d0*/  LDS R28, [R10+0x380] ;  /* 0x000380000a1c7984 */ /* 0x000e240000000800 */
[----:B---3--:R-:W-:Y:S02]  /*03e0*/  FFMA R27, R18, R7, R5 ;  /* 0x00000007121b7223 */ /* 0x008fe40000000005 */
[----:B------:R-:W1:Y:S04]  /*03f0*/  LDS.128 R4, [R20+0x20] ;  /* 0x0000200014047984 */ /* 0x000e680000000c00 */
[----:B------:R-:W-:Y:S01]  /*0400*/  LDS R18, [R10+0x580] ;  /* 0x000580000a127984 */ /* 0x000fe20000000800 */
[----:B----4-:R-:W-:-:S04]  /*0410*/  FFMA R19, R12, R19, R27 ;  /* 0x000000130c137223 */ /* 0x010fc8000000001b */
[----:B-----5:R-:W-:Y:S02]  /*0420*/  FFMA R16, R16, R13, R19 ;  /* 0x0000000d10107223 */ /* 0x020fe40000000013 */
[----:B------:R-:W2:Y:S02]  /*0430*/  LDS R19, [R10+0x500] ;  /* 0x000500000a137984 */ /* 0x000ea40000000800 */
[----:B------:R-:W-:Y:S02]  /*0440*/  FFMA R17, R17, R14, R16 ;  /* 0x0000000e11117223 */ /* 0x000fe40000000010 */
[----:B------:R-:W-:Y:S02]  /*0450*/  LDS R16, [R10+0x680] ;  /* 0x000680000a107984 */ /* 0x000fe40000000800 */
[----:B0-----:R-:W-:Y:S02]  /*0460*/  FFMA R27, R28, R15, R17 ;  /* 0x0000000f1c1b7223 */ /* 0x001fe40000000011 */
[----:B------:R-:W-:Y:S04]  /*0470*/  LDS R17, [R10+0x600] ;  /* 0x000600000a117984 */ /* 0x000fe80000000800 */
[----:B------:R-:W0:Y:S01]  /*0480*/  LDS.128 R12, [R20+0x30] ;  /* 0x00003000140c7984 */ /* 0x000e220000000c00 */
[----:B-1----:R-:W-:-:S03]  /*0490*/  FFMA R21, R4, R21, R27 ;  /* 0x0000001504157223 */ /* 0x002fc6000000001b */
[----:B------:R-:W-:Y:S01]  /*04a0*/  LDS R28, [R10+0x980] ;  /* 0x000980000a1c7984 */ /* 0x000fe20000000800 */
[----:B------:R-:W-:-:S03]  /*04b0*/  FFMA R4, R22, R5, R21 ;  /* 0x0000000516047223 */ /* 0x000fc60000000015 */
[----:B------:R-:W1:Y:S04]  /*04c0*/  LDS R21, [R10+0x700] ;  /* 0x000700000a157984 */ /* 0x000e680000000800 */
[----:B------:R-:W3:Y:S01]  /*04d0*/  LDS R22, [R10+0x780] ;  /* 0x000780000a167984 */ /* 0x000ee20000000800 */
[----:B--2---:R-:W-:-:S04]  /*04e0*/  FFMA R19, R19, R6, R4 ;  /* 0x0000000613137223 */ /* 0x004fc80000000004 */
[----:B------:R-:W-:Y:S02]  /*04f0*/  FFMA R27, R18, R7, R19 ;  /* 0x00000007121b7223 */ /* 0x000fe40000000013 */
[----:B------:R-:W-:Y:S04]  /*0500*/  LDS R19, [R10+0x800] ;  /* 0x000800000a137984 */ /* 0x000fe80000000800 */
[----:B------:R-:W2:Y:S04]  /*0510*/  LDS.128 R4, [R20+0x40] ;  /* 0x0000400014047984 */ /* 0x000ea80000000c00 */
[----:B------:R-:W4:Y:S01]  /*0520*/  LDS R18, [R10+0x880] ;  /* 0x000880000a127984 */ /* 0x000f220000000800 */
[----:B0-----:R-:W-:-:S04]  /*0530*/  FFMA R17, R12, R17, R27 ;  /* 0x000000110c117223 */ /* 0x001fc8000000001b */
[----:B------:R-:W-:Y:S02]  /*0540*/  FFMA R16, R16, R13, R17 ;  /* 0x0000000d10107223 */ /* 0x000fe40000000011 */
[----:B------:R-:W0:Y:S02]  /*0550*/  LDS R17, [R10+0x900] ;  /* 0x000900000a117984 */ /* 0x000e240000000800 */
[----:B-1----:R-:W-:Y:S02]  /*0560*/  FFMA R21, R21, R14, R16 ;  /* 0x0000000e15157223 */ /* 0x002fe40000000010 */
[----:B------:R-:W-:Y:S02]  /*0570*/  LDS R16, [R10+0xa80] ;  /* 0x000a80000a107984 */ /* 0x000fe40000000800 */
[----:B---3--:R-:W-:Y:S02]  /*0580*/  FFMA R27, R22, R15, R21 ;  /* 0x0000000f161b7223 */ /* 0x008fe40000000015 */
[----:B------:R-:W-:Y:S04]  /*0590*/  LDS R21, [R10+0xa00] ;  /* 0x000a00000a157984 */ /* 0x000fe80000000800 */
[----:B------:R-:W1:Y:S01]  /*05a0*/  LDS.128 R12, [R20+0x50] ;  /* 0x00005000140c7984 */ /* 0x000e620000000c00 */
[----:B--2---:R-:W-:-:S04]  /*05b0*/  FFMA R19, R4, R19, R27 ;  /* 0x0000001304137223 */ /* 0x004fc8000000001b */
[----:B----4-:R-:W-:Y:S02]  /*05c0*/  FFMA R18, R18, R5, R19 ;  /* 0x0000000512127223 */ /* 0x010fe40000000013 */
[----:B------:R-:W2:Y:S02]  /*05d0*/  LDS R19, [R10+0xb00] ;  /* 0x000b00000a137984 */ /* 0x000ea40000000800 */
[----:B0-----:R-:W-:-:S04]  /*05e0*/  FFMA R17, R17, R6, R18 ;  /* 0x0000000611117223 */ /* 0x001fc80000000012 */
[----:B------:R-:W-:Y:S02]  /*05f0*/  FFMA R7, R28, R7, R17 ;  /* 0x000000071c077223 */ /* 0x000fe40000000011 */
[----:B------:R-:W0:Y:S04]  /*0600*/  LDS R28, [R10+0xb80] ;  /* 0x000b80000a1c7984 */ /* 0x000e280000000800 */
[----:B------:R-:W-:Y:S01]  /*0610*/  LDS R17, [R10+0xc00] ;  /* 0x000c00000a117984 */ /* 0x000fe20000000800 */
[----:B-1----:R-:W-:-:S03]  /*0620*/  FFMA R21, R12, R21, R7 ;  /* 0x000000150c157223 */ /* 0x002fc60000000007 */
[----:B------:R-:W1:Y:S04]  /*0630*/  LDS.128 R4, [R20+0x60] ;  /* 0x0000600014047984 */ /* 0x000e680000000c00 */
[----:B------:R-:W3:Y:S01]  /*0640*/  LDS R12, [R10+0xc80] ;  /* 0x000c80000a0c7984 */ /* 0x000ee20000000800 */
[----:B------:R-:W-:-:S03]  /*0650*/  FFMA R18, R16, R13, R21 ;  /* 0x0000000d10127223 */ /* 0x000fc60000000015 */
[----:B------:R-:W4:Y:S01]  /*0660*/  LDS R13, [R10+0xd00] ;  /* 0x000d00000a0d7984 */ /* 0x000f220000000800 */
[----:B------:R-:W-:-:S03]  /*0670*/  IADD3 R22, PT, PT, R0, 0x20, RZ ;  /* 0x0000002000167810 */ /* 0x000fc60007ffe0ff */
[----:B------:R-:W5:Y:S01]  /*0680*/  LDS R16, [R10+0xd80] ;  /* 0x000d80000a107984 */ /* 0x000f620000000800 */
[----:B------:R-:W-:Y:S01]  /*0690*/  ISETP.GE.U32.OR P1, PT, R22, R9, P0 ;  /* 0x000000091600720c */ /* 0x000fe20000726470 */
[----:B--2---:R-:W-:-:S12]  /*06a0*/  FFMA R21, R19, R14, R18 ;  /* 0x0000000e13157223 */ /* 0x004fd80000000012 */
[----:B------:R-:W2:Y:S01]  /*06b0*/  @!P1 LDC.64 R18, c[0x0][0x388] ;  /* 0x0000e200ff129b82 */ /* 0x000ea20000000a00 */
[----:B0-----:R-:W-:Y:S02]  /*06c0*/  FFMA R15, R28, R15, R21 ;  /* 0x0000000f1c0f7223 */ /* 0x001fe40000000015 */
[----:B------:R-:W-:Y:S04]  /*06d0*/  LDS R21, [R10+0xf00] ;  /* 0x000f00000a157984 */ /* 0x000fe80000000800 */
[----:B------:R-:W-:Y:S01]  /*06e0*/  LDS R28, [R10+0xf80] ;  /* 0x000f80000a1c7984 */ /* 0x000fe20000000800 */
[----:B-1----:R-:W-:-:S03]  /*06f0*/  FFMA R15, R4, R17, R15 ;  /* 0x00000011040f7223 */ /* 0x002fc6000000000f */
[----:B------:R-:W-:Y:S01]  /*0700*/  LDS R17, [R10+0xe00] ;  /* 0x000e00000a117984 */ /* 0x000fe20000000800 */
[----:B---3--:R-:W-:Y:S01]  /*0710*/  FFMA R12, R12, R5, R15 ;  /* 0x000000050c0c7223 */ /* 0x008fe2000000000f */
[----:B------:R-:W-:-:S03]  /*0720*/  @!P1 IADD3 R5, PT, PT, R26, -0x20, RZ ;  /* 0xffffffe01a059810 */ /* 0x000fc60007ffe0ff */
[----:B----4-:R-:W-:Y:S02]  /*0730*/  FFMA R13, R13, R6, R12 ;  /* 0x000000060d0d7223 */ /* 0x010fe4000000000c */
[----:B--2---:R-:W-:-:S04]  /*0740*/  @!P1 IMAD.WIDE.U32 R18, R5, 0x4, R18 ;  /* 0x0000000405129825 */ /* 0x004fc800078e0012 */
[----:B-----5:R-:W-:Y:S02]  /*0750*/  FFMA R13, R16, R7, R13 ;  /* 0x00000007100d7223 */ /* 0x020fe4000000000d */
[----:B------:R-:W-:Y:S04]  /*0760*/  LDS R16, [R10+0xe80] ;  /* 0x000e80000a107984 */ /* 0x000fe80000000800 */
[----:B------:R-:W0:Y:S01]  /*0770*/  LDS.128 R4, [R20+0x70] ;  /* 0x0000700014047984 */ /* 0x000e220000000c00 */
[----:B------:R-:W-:Y:S01]  /*0780*/  MOV R27, RZ ;  /* 0x000000ff001b7202 */ /* 0x000fe20000000f00 */
[----:B------:R-:W-:Y:S06]  /*0790*/  BAR.SYNC.DEFER_BLOCKING 0x0 ;  /* 0x0000000000007b1d */ /* 0x000fec0000010000 */
[----:B------:R-:W2:Y:S01]  /*07a0*/  @!P1 LDG.E R27, desc[UR8][R18.64] ;  /* 0x00000008121b9981 */ /* 0x000ea2000c1e1900 */
[----:B0-----:R-:W-:-:S03]  /*07b0*/  FFMA R17, R4, R17, R13 ;  /* 0x0000001104117223 */ /* 0x001fc6000000000d */
[----:B--2---:R-:W-:Y:S01]  /*07c0*/  STS [R8], R27 ;  /* 0x0000001b08007388 */ /* 0x004fe20000000800 */
[----:B------:R-:W-:Y:S06]  /*07d0*/  BAR.SYNC.DEFER_BLOCKING 0x0 ;  /* 0x0000000000007b1d */ /* 0x000fec0000010000 */
[----:B------:R-:W-:Y:S04]  /*07e0*/  LDS R29, [R10] ;  /* 0x000000000a1d7984 */ /* 0x000fe80000000800 */
[----:B------:R-:W0:Y:S04]  /*07f0*/  LDS.128 R12, [R20] ;  /* 0x00000000140c7984 */ /* 0x000e280000000c00 */
[----:B------:R-:W1:Y:S04]  /*0800*/  LDS R4, [R10+0x80] ;  /* 0x000080000a047984 */ /* 0x000e680000000800 */
[----:B------:R-:W-:Y:S04]  /*0810*/  LDS R18, [R10+0x200] ;  /* 0x000200000a127984 */ /* 0x000fe80000000800 */
[----:B------:R-:W-:Y:S04]  /*0820*/  LDS R19, [R10+0x280] ;  /* 0x000280000a137984 */ /* 0x000fe80000000800 */
[----:B------:R-:W-:Y:S01]  /*0830*/  LDS R27, [R10+0xc80] ;  /* 0x000c80000a1b7984 */ /* 0x000fe20000000800 */
[----:B0-----:R-:W-:-:S03]  /*0840*/  FFMA R12, R12, R29, RZ ;  /* 0x0000001d0c0c7223 */ /* 0x001fc600000000ff */
[----:B------:R-:W-:Y:S01]  /*0850*/  LDS R29, [R10+0x180] ;  /* 0x000180000a1d7984 */ /* 0x000fe20000000800 */
[----:B-1----:R-:W-:-:S03]  /*0860*/  FFMA R13, R4, R13, R12 ;  /* 0x0000000d040d7223 */ /* 0x002fc6000000000c */
[----:B------:R-:W0:Y:S02]  /*0870*/  LDS R4, [R10+0x100] ;  /* 0x000100000a047984 */ /* 0x000e240000000800 */
[----:B0-----:R-:W-:-:S04]  /*0880*/  FFMA R4, R4, R14, R13 ;  /* 0x0000000e04047223 */ /* 0x001fc8000000000d */
[----:B------:R-:W-:Y:S02]  /*0890*/  FFMA R29, R29, R15, R4 ;  /* 0x0000000f1d1d7223 */ /* 0x000fe40000000004 */
[----:B------:R-:W0:Y:S04]  /*08a0*/  LDS.128 R12, [R20+0x10] ;  /* 0x00001000140c7984 */ /* 0x000e280000000c00 */
[----:B------:R-:W1:Y:S01]  /*08b0*/  LDS R4, [R10+0x300] ;  /* 0x000300000a047984 */ /* 0x000e620000000800 */
[----:B0-----:R-:W-:-:S03]  /*08c0*/  FFMA R12, R12, R18, R29 ;  /* 0x000000120c0c7223 */ /* 0x001fc6000000001d */
[----:B------:R-:W-:Y:S01]  /*08d0*/  LDS R18, [R10+0x400] ;  /* 0x000400000a127984 */ /* 0x000fe20000000800 */
[----:B------:R-:W-:-:S03]  /*08e0*/  FFMA R13, R19, R13, R12 ;  /* 0x0000000d130d7223 */ /* 0x000fc6000000000c */
[----:B------:R-:W0:Y:S01]  /*08f0*/  LDS R19, [R10+0x380] ;  /* 0x000380000a137984 */ /* 0x000e220000000800 */
[----:B-1----:R-:W-:Y:S01]  /*0900*/  FFMA R4, R4, R14, R13 ;  /* 0x0000000e04047223 */ /* 0x002fe2000000000d */
[----:B------:R-:W-:Y:S02]  /*0910*/  ISETP.GE.U32.OR P1, PT, R2, R9, P0 ;  /* 0x000000090200720c */ /* 0x000fe40000726470 */
[----:B------:R-:W-:Y:S01]  /*0920*/  LDS R29, [R10+0xf00] ;  /* 0x000f00000a1d7984 */ /* 0x000fe20000000800 */
[----:B0-----:R-:W-:-:S03]  /*0930*/  FFMA R19, R19, R15, R4 ;  /* 0x0000000f13137223 */ /* 0x001fc60000000004 */
[----:B------:R-:W0:Y:S04]  /*0940*/  LDS.128 R12, [R20+0x20] ;  /* 0x00002000140c7984 */ /* 0x000e280000000c00 */
[----:B------:R-:W-:Y:S01]  /*0950*/  LDS R4, [R10+0x500] ;  /* 0x000500000a047984 */ /* 0x000fe20000000800 */
[----:B0-----:R-:W-:-:S03]  /*0960*/  FFMA R12, R12, R18, R19 ;  /* 0x000000120c0c7223 */ /* 0x001fc60000000013 */
[----:B------:R-:W0:Y:S04]  /*0970*/  LDS R19, [R10+0x480] ;  /* 0x000480000a137984 */ /* 0x000e280000000800 */
[----:B------:R-:W-:Y:S01]  /*0980*/  LDS R18, [R10+0x600] ;  /* 0x000600000a127984 */ /* 0x000fe20000000800 */
[----:B0-----:R-:W-:-:S03]  /*0990*/  FFMA R13, R19, R13, R12 ;  /* 0x0000000d130d7223 */ /* 0x001fc6000000000c */
[----:B------:R-:W0:Y:S01]  /*09a0*/  LDS R19, [R10+0x580] ;  /* 0x000580000a137984 */ /* 0x000e220000000800 */
[----:B------:R-:W-:-:S04]  /*09b0*/  FFMA R4, R4, R14, R13 ;  /* 0x0000000e04047223 */ /* 0x000fc8000000000d */
[----:B0-----:R-:W-:Y:S02]  /*09c0*/  FFMA R19, R19, R15, R4 ;  /* 0x0000000f13137223 */ /* 0x001fe40000000004 */
        /* <DEDUP_REMOVED lines=22> */
[----:B------:R-:W1:Y:S01]  /*0b30*/  LDS R18, [R10+0xb00] ;  /* 0x000b00000a127984 */ /* 0x000e620000000800 */
[----:B0-----:R-:W-:Y:S01]  /*0b40*/  FFMA R13, R19, R13, R12 ;  /* 0x0000000d130d7223 */ /* 0x001fe2000000000c */
[----:B------:R-:W-:Y:S02]  /*0b50*/  FFMA R12, R16, R5, R17 ;  /* 0x00000005100c7223 */ /* 0x000fe40000000011 */
[----:B------:R-:W-:Y:S01]  /*0b60*/  LDS R5, [R10+0xc00] ;  /* 0x000c00000a057984 */ /* 0x000fe20000000800 */
[----:B-1----:R-:W-:-:S03]  /*0b70*/  FFMA R13, R18, R14, R13 ;  /* 0x0000000e120d7223 */ /* 0x002fc6000000000d */
[----:B------:R-:W0:Y:S01]  /*0b80*/  LDS.128 R16, [R20+0x60] ;  /* 0x0000600014107984 */ /* 0x000e220000000c00 */
[----:B------:R-:W-:-:S03]  /*0b90*/  FFMA R15, R4, R15, R13 ;  /* 0x0000000f040f7223 */ /* 0x000fc6000000000d */
[----:B------:R-:W1:Y:S04]  /*0ba0*/  LDS R13, [R10+0xd00] ;  /* 0x000d00000a0d7984 */ /* 0x000e680000000800 */
[----:B------:R-:W2:Y:S01]  /*0bb0*/  LDS R14, [R10+0xd80] ;  /* 0x000d80000a0e7984 */ /* 0x000ea20000000800 */
[----:B------:R-:W-:-:S04]  /*0bc0*/  FFMA R21, R21, R6, R12 ;  /* 0x0000000615157223 */ /* 0x000fc8000000000c */
[----:B------:R-:W-:Y:S02]  /*0bd0*/  FFMA R21, R28, R7, R21 ;  /* 0x000000071c157223 */ /* 0x000fe40000000015 */
[----:B------:R-:W-:Y:S01]  /*0be0*/  LDS R28, [R10+0xf80] ;  /* 0x000f80000a1c7984 */ /* 0x000fe20000000800 */
[----:B0-----:R-:W-:Y:S02]  /*0bf0*/  FFMA R16, R16, R5, R15 ;  /* 0x0000000510107223 */ /* 0x001fe4000000000f */
[----:B------:R-:W0:Y:S02]  /*0c00*/  @!P1 LDC.64 R4, c[0x0][0x388] ;  /* 0x0000e200ff049b82 */ /* 0x000e240000000a00 */
[----:B------:R-:W-:-:S04]  /*0c10*/  FFMA R16, R27, R17, R16 ;  /* 0x000000111b107223 */ /* 0x000fc80000000010 */
[----:B-1----:R-:W-:-:S04]  /*0c20*/  FFMA R13, R13, R18, R16 ;  /* 0x000000120d0d7223 */ /* 0x002fc80000000010 */
[----:B--2---:R-:W-:Y:S02]  /*0c30*/  FFMA R15, R14, R19, R13 ;  /* 0x000000130e0f7223 */ /* 0x004fe4000000000d */
[----:B------:R-:W-:Y:S04]  /*0c40*/  LDS R14, [R10+0xe80] ;  /* 0x000e80000a0e7984 */ /* 0x000fe80000000800 */
[----:B------:R-:W-:Y:S01]  /*0c50*/  LDS.128 R16, [R20+0x70] ;  /* 0x0000700014107984 */ /* 0x000fe20000000c00 */
[----:B0-----:R-:W-:-:S03]  /*0c60*/  @!P1 IMAD.WIDE.U32 R12, R26, 0x4, R4 ;  /* 0x000000041a0c9825 */ /* 0x001fc600078e0004 */
[----:B------:R-:W0:Y:S01]  /*0c70*/  LDS R4, [R10+0xe00] ;  /* 0x000e00000a047984 */ /* 0x000e220000000800 */
[----:B------:R-:W-:Y:S01]  /*0c80*/  MOV R27, RZ ;  /* 0x000000ff001b7202 */ /* 0x000fe20000000f00 */
[----:B------:R-:W-:Y:S06]  /*0c90*/  BAR.SYNC.DEFER_BLOCKING 0x0 ;  /* 0x0000000000007b1d */ /* 0x000fec0000010000 */
[----:B------:R1:W2:Y:S01]  /*0ca0*/  @!P1 LDG.E R27, desc[UR8][R12.64] ;  /* 0x000000080c1b9981 */ /* 0x0002a2000c1e1900 */
[----:B0-----:R-:W-:-:S04]  /*0cb0*/  FFMA R15, R16, R4, R15 ;  /* 0x00000004100f7223 */ /* 0x001fc8000000000f */
[----:B-1----:R-:W-:Y:S01]  /*0cc0*/  FFMA R12, R14, R17, R15 ;  /* 0x000000110e0c7223 */ /* 0x002fe2000000000f */
[----:B--2---:R-:W-:Y:S01]  /*0cd0*/  STS [R8], R27 ;  /* 0x0000001b08007388 */ /* 0x004fe20000000800 */
[----:B------:R-:W-:Y:S06]  /*0ce0*/  BAR.SYNC.DEFER_BLOCKING 0x0 ;  /* 0x0000000000007b1d */ /* 0x000fec0000010000 */
[----:B------:R-:W-:Y:S04]  /*0cf0*/  LDS R13, [R10] ;  /* 0x000000000a0d7984 */ /* 0x000fe80000000800 */
[----:B------:R-:W0:Y:S04]  /*0d00*/  LDS.128 R4, [R20] ;  /* 0x0000000014047984 */ /* 0x000e280000000c00 */
[----:B------:R-:W1:Y:S04]  /*0d10*/  LDS R16, [R10+0x80] ;  /* 0x000080000a107984 */ /* 0x000e680000000800 */
[----:B------:R-:W-:Y:S04]  /*0d20*/  LDS R14, [R10+0x200] ;  /* 0x000200000a0e7984 */ /* 0x000fe80000000800 */
[----:B------:R-:W-:Y:S01]  /*0d30*/  LDS R15, [R10+0x280] ;  /* 0x000280000a0f7984 */ /* 0x000fe20000000800 */
[----:B0-----:R-:W-:-:S04]  /*0d40*/  FFMA R4, R4, R13, RZ ;  /* 0x0000000d04047223 */ /* 0x001fc800000000ff */
[----:B-1----:R-:W-:Y:S02]  /*0d50*/  FFMA R5, R16, R5, R4 ;  /* 0x0000000510057223 */ /* 0x002fe40000000004 */
[----:B------:R-:W0:Y:S04]  /*0d60*/  LDS R4, [R10+0x100] ;  /* 0x000100000a047984 */ /* 0x000e280000000800 */
[----:B------:R-:W1:Y:S01]  /*0d70*/  LDS R16, [R10+0x180] ;  /* 0x000180000a107984 */ /* 0x000e620000000800 */
[----:B0-----:R-:W-:-:S04]  /*0d80*/  FFMA R4, R4, R6, R5 ;  /* 0x0000000604047223 */ /* 0x001fc80000000005 */
[----:B-1----:R-:W-:Y:S02]  /*0d90*/  FFMA R13, R16, R7, R4 ;  /* 0x00000007100d7223 */ /* 0x002fe40000000004 */
[----:B------:R-:W0:Y:S04]  /*0da0*/  LDS.128 R4, [R20+0x10] ;  /* 0x0000100014047984 */ /* 0x000e280000000c00 */
[----:B------:R-:W-:Y:S01]  /*0db0*/  LDS R16, [R10+0xd00] ;  /* 0x000d00000a107984 */ /* 0x000fe20000000800 */
[----:B0-----:R-:W-:-:S03]  /*0dc0*/  FFMA R4, R4, R14, R13 ;  /* 0x0000000e04047223 */ /* 0x001fc6000000000d */
[----:B------:R-:W0:Y:S04]  /*0dd0*/  LDS R14, [R10+0x300] ;  /* 0x000300000a0e7984 */ /* 0x000e280000000800 */
[----:B------:R-:W1:Y:S01]  /*0de0*/  LDS R13, [R10+0x380] ;  /* 0x000380000a0d7984 */ /* 0x000e620000000800 */
[----:B------:R-:W-:-:S03]  /*0df0*/  FFMA R5, R15, R5, R4 ;  /* 0x000000050f057223 */ /* 0x000fc60000000004 */
[----:B------:R-:W-:Y:S01]  /*0e00*/  LDS R15, [R10+0x480] ;  /* 0x000480000a0f7984 */ /* 0x000fe20000000800 */
[----:B0-----:R-:W-:-:S03]  /*0e10*/  FFMA R6, R14, R6, R5 ;  /* 0x000000060e067223 */ /* 0x001fc60000000005 */
[----:B------:R-:W-:Y:S01]  /*0e20*/  LDS R14, [R10+0x400] ;  /* 0x000400000a0e7984 */ /* 0x000fe20000000800 */
[----:B-1----:R-:W-:-:S03]  /*0e30*/  FFMA R13, R13, R7, R6 ;  /* 0x000000070d0d7223 */ /* 0x002fc60000000006 */
[----:B------:R-:W0:Y:S02]  /*0e40*/  LDS.128 R4, [R20+0x20] ;  /* 0x0000200014047984 */ /* 0x000e240000000c00 */
[----:B0-----:R-:W-:Y:S02]  /*0e50*/  FFMA R4, R4, R14, R13 ;  /* 0x0000000e04047223 */ /* 0x001fe4000000000d */
        /* <DEDUP_REMOVED lines=34> */
[----:B------:R-:W0:Y:S01]  /*1080*/  LDS.128 R4, [R20+0x60] ;  /* 0x0000600014047984 */ /* 0x000e220000000c00 */
[----:B------:R-:W-:Y:S01]  /*1090*/  FFMA R29, R29, R18, R12 ;  /* 0x000000121d1d7223 */ /* 0x000fe2000000000c */
[----:B0-----:R-:W-:Y:S02]  /*10a0*/  FFMA R14, R4, R14, R13 ;  /* 0x0000000e040e7223 */ /* 0x001fe4000000000d */
[----:B------:R-:W0:Y:S02]  /*10b0*/  LDS R4, [R10+0xd80] ;  /* 0x000d80000a047984 */ /* 0x000e240000000800 */
[----:B------:R-:W-:Y:S02]  /*10c0*/  FFMA R5, R15, R5, R14 ;  /* 0x000000050f057223 */ /* 0x000fe4000000000e */
[----:B------:R-:W-:Y:S02]  /*10d0*/  LDS.128 R12, [R20+0x70] ;  /* 0x00007000140c7984 */ /* 0x000fe40000000c00 */
[----:B------:R-:W-:-:S02]  /*10e0*/  FFMA R5, R16, R6, R5 ;  /* 0x0000000610057223 */ /* 0x000fc40000000005 */
[----:B------:R-:W1:Y:S01]  /*10f0*/  LDS R6, [R10+0xe00] ;  /* 0x000e00000a067984 */ /* 0x000e620000000800 */
[----:B------:R-:W-:-:S04]  /*1100*/  IADD3 R16, PT, PT, R0, 0x60, RZ ;  /* 0x0000006000107810 */ /* 0x000fc80007ffe0ff */
[----:B------:R-:W-:Y:S01]  /*1110*/  ISETP.GE.U32.OR P0, PT, R16, R9, P0 ;  /* 0x000000091000720c */ /* 0x000fe20000706470 */
[----:B0-----:R-:W-:Y:S02]  /*1120*/  FFMA R5, R4, R7, R5 ;  /* 0x0000000704057223 */ /* 0x001fe40000000005 */
[----:B------:R-:W0:Y:S02]  /*1130*/  LDS R7, [R10+0xe80] ;  /* 0x000e80000a077984 */ /* 0x000e240000000800 */
[----:B-1----:R-:W-:-:S08]  /*1140*/  FFMA R6, R12, R6, R5 ;  /* 0x000000060c067223 */ /* 0x002fd00000000005 */
[----:B------:R-:W1:Y:S01]  /*1150*/  @!P0 LDC.64 R4, c[0x0][0x388] ;  /* 0x0000e200ff048b82 */ /* 0x000e620000000a00 */
[----:B------:R-:W-:Y:S01]  /*1160*/  LDS R12, [R10+0xf80] ;  /* 0x000f80000a0c7984 */ /* 0x000fe20000000800 */
[----:B------:R-:W-:Y:S01]  /*1170*/  @!P0 IADD3 R17, PT, PT, R26, 0x20, RZ ;  /* 0x000000201a118810 */ /* 0x000fe20007ffe0ff */
[----:B0-----:R-:W-:Y:S02]  /*1180*/  FFMA R13, R7, R13, R6 ;  /* 0x0000000d070d7223 */ /* 0x001fe40000000006 */
[----:B------:R-:W0:Y:S02]  /*1190*/  LDS R6, [R10+0xf00] ;  /* 0x000f00000a067984 */ /* 0x000e240000000800 */
[----:B-1----:R-:W-:Y:S01]  /*11a0*/  @!P0 IMAD.WIDE.U32 R4, R17, 0x4, R4 ;  /* 0x0000000411048825 */ /* 0x002fe200078e0004 */
        /* <DEDUP_REMOVED lines=8> */
[----:B------:R-:W-:Y:S01]  /*1230*/  LDS R18, [R10+0x180] ;  /* 0x000180000a127984 */ /* 0x000fe20000000800 */
[----:B0-----:R-:W-:-:S03]  /*1240*/  FFMA R14, R4, R27, RZ ;  /* 0x0000001b040e7223 */ /* 0x001fc600000000ff */
[----:B------:R-:W0:Y:S02]  /*1250*/  LDS R27, [R10+0x80] ;  /* 0x000080000a1b7984 */ /* 0x000e240000000800 */
[----:B0-----:R-:W-:Y:S02]  /*1260*/  FFMA R27, R27, R5, R14 ;  /* 0x000000051b1b7223 */ /* 0x001fe4000000000e */
[----:B------:R-:W0:Y:S02]  /*1270*/  LDS R14, [R10+0x100] ;  /* 0x000100000a0e7984 */ /* 0x000e240000000800 */
[----:B0-----:R-:W-:Y:S02]  /*1280*/  FFMA R6, R14, R6, R27 ;  /* 0x000000060e067223 */ /* 0x001fe4000000001b */
[----:B------:R-:W-:Y:S02]  /*1290*/  LDS R14, [R10+0x200] ;  /* 0x000200000a0e7984 */ /* 0x000fe40000000800 */
[----:B------:R-:W-:-:S02]  /*12a0*/  FFMA R17, R18, R7, R6 ;  /* 0x0000000712117223 */ /* 0x000fc40000000006 */
[----:B------:R-:W0:Y:S04]  /*12b0*/  LDS.128 R4, [R20+0x10] ;  /* 0x0000100014047984 */ /* 0x000e280000000c00 */
[----:B------:R-:W-:Y:S01]  /*12c0*/  LDS R27, [R10+0xf80] ;  /* 0x000f80000a1b7984 */ /* 0x000fe20000000800 */
[----:B0-----:R-:W-:-:S03]  /*12d0*/  FFMA R4, R4, R14, R17 ;  /* 0x0000000e04047223 */ /* 0x001fc60000000011 */
[----:B------:R-:W0:Y:S04]  /*12e0*/  LDS R17, [R10+0x280] ;  /* 0x000280000a117984 */ /* 0x000e280000000800 */
[----:B------:R-:W-:Y:S01]  /*12f0*/  LDS R14, [R10+0x400] ;  /* 0x000400000a0e7984 */ /* 0x000fe20000000800 */
[----:B0-----:R-:W-:-:S03]  /*1300*/  FFMA R5, R17, R5, R4 ;  /* 0x0000000511057223 */ /* 0x001fc60000000004 */
[----:B------:R-:W0:Y:S04]  /*1310*/  LDS R4, [R10+0x300] ;  /* 0x000300000a047984 */ /* 0x000e280000000800 */
[----:B------:R-:W1:Y:S01]  /*1320*/  LDS R17, [R10+0x380] ;  /* 0x000380000a117984 */ /* 0x000e620000000800 */
[----:B0-----:R-:W-:-:S04]  /*1330*/  FFMA R4, R4, R6, R5 ;  /* 0x0000000604047223 */ /* 0x001fc80000000005 */
[----:B-1----:R-:W-:Y:S02]  /*1340*/  FFMA R17, R17, R7, R4 ;  /* 0x0000000711117223 */ /* 0x002fe40000000004 */
[----:B------:R-:W0:Y:S02]  /*1350*/  LDS.128 R4, [R20+0x20] ;  /* 0x0000200014047984 */ /* 0x000e240000000c00 */
[----:B0-----:R-:W-:Y:S02]  /*1360*/  FFMA R4, R4, R14, R17 ;  /* 0x0000000e04047223 */ /* 0x001fe40000000011 */
        /* <DEDUP_REMOVED lines=43> */
[----:B------:R-:W0:Y:S01]  /*1620*/  LDS.128 R4, [R20+0x70] ;  /* 0x0000700014047984 */ /* 0x000e220000000c00 */
[----:B------:R-:W-:-:S04]  /*1630*/  USHF.R.U32.HI UR4, URZ, 0x5, UR4 ;  /* 0x00000005ff047899 */ /* 0x000fc80008011604 */
[----:B------:R-:W-:Y:S01]  /*1640*/  UIADD3 UR4, UPT, UPT, -UR4, 0x1, URZ ;  /* 0x0000000104047890 */ /* 0x000fe2000fffe1ff */
[----:B0-----:R-:W-:Y:S02]  /*1650*/  FFMA R4, R4, R14, R17 ;  /* 0x0000000e04047223 */ /* 0x001fe40000000011 */
[----:B------:R-:W0:Y:S04]  /*1660*/  LDS R17, [R10+0xe80] ;  /* 0x000e80000a117984 */ /* 0x000e280000000800 */
[----:B------:R-:W1:Y:S01]  /*1670*/  LDS R14, [R10+0xf00] ;  /* 0x000f00000a0e7984 */ /* 0x000e620000000800 */
[----:B------:R-:W-:Y:S01]  /*1680*/  UISETP.NE.AND UP0, UPT, UR4, URZ, UPT ;  /* 0x000000ff0400728c */ /* 0x000fe2000bf05270 */
[----:B------:R-:W-:Y:S01]  /*1690*/  LEA R9, R9, R26, 0x5 ;  /* 0x0000001a09097211 */ /* 0x000fe200078e28ff */
[----:B------:R-:W-:Y:S01]  /*16a0*/  FFMA R29, R28, R19, R29 ;  /* 0x000000131c1d7223 */ /* 0x000fe2000000001d */
[----:B------:R-:W-:Y:S01]  /*16b0*/  FFMA R26, R12, R15, R13 ;  /* 0x0000000f0c1a7223 */ /* 0x000fe2000000000d */
[----:B0-----:R-:W-:-:S04]  /*16c0*/  FFMA R5, R17, R5, R4 ;  /* 0x0000000511057223 */ /* 0x001fc80000000004 */
[----:B-1----:R-:W-:-:S04]  /*16d0*/  FFMA R6, R14, R6, R5 ;  /* 0x000000060e067223 */ /* 0x002fc80000000005 */
[----:B------:R-:W-:Y:S01]  /*16e0*/  FFMA R27, R27, R7, R6 ;  /* 0x000000071b1b7223 */ /* 0x000fe20000000006 */
[----:B------:R-:W-:Y:S06]  /*16f0*/  BAR.SYNC.DEFER_BLOCKING 0x0 ;  /* 0x0000000000007b1d */ /* 0x000fec0000010000 */
[----:B------:R-:W-:Y:S05]  /*1700*/  BRA.U !UP0, `(.L_x_0) ;  /* 0x0000001508607547 */ /* 0x000fea000b800000 */
[----:B------:R-:W-:Y:S01]  /*1710*/  IADD3 R18, PT, PT, R24, 0x20, RZ ;  /* 0x0000002018127810 */ /* 0x000fe20007ffe0ff */
[----:B------:R-:W0:Y:S01]  /*1720*/  LDCU UR5, c[0x0][0x3a0] ;  /* 0x00007400ff0577ac */ /* 0x000e220008000800 */
[----:B------:R-:W-:Y:S02]  /*1730*/  IADD3 R19, PT, PT, R25, 0x20, RZ ;  /* 0x0000002019137810 */ /* 0x000fe40007ffe0ff */
[----:B------:R-:W-:Y:S01]  /*1740*/  IADD3 R17, PT, PT, R23, 0x20, RZ ;  /* 0x0000002017117810 */ /* 0x000fe20007ffe0ff */
[----:B------:R-:W1:Y:S01]  /*1750*/  LDCU UR6, c[0x0][0x398] ;  /* 0x00007300ff0677ac */ /* 0x000e620008000800 */
[----:B------:R-:W-:-:S07]  /*1760*/  MOV R24, R9 ;  /* 0x0000000900187202 */ /* 0x000fce0000000f00 */
.L_x_1:
[----:B------:R-:W2:Y:S01]  /*1770*/  LDC R9, c[0x0][0x39c] ;  /* 0x0000e700ff097b82 */ /* 0x000ea20000000800 */
[----:B0-----:R-:W-:Y:S02]  /*1780*/  ISETP.GE.U32.AND P1, PT, R17, UR5, PT ;  /* 0x0000000511007c0c */ /* 0x001fe4000bf26070 */
[----:B------:R-:W-:Y:S02]  /*1790*/  CS2R R14, SRZ ;  /* 0x00000000000e7805 */ /* 0x000fe4000001ff00 */
[----:B------:R-:W-:Y:S02]  /*17a0*/  ISETP.GE.U32.AND P0, PT, R19, UR5, PT ;  /* 0x0000000513007c0c */ /* 0x000fe4000bf06070 */
[----:B-1----:R-:W-:-:S13]  /*17b0*/  ISETP.GE.U32.OR P1, PT, R3, UR6, P1 ;  /* 0x0000000603007c0c */ /* 0x002fda0008f26470 */
[----:B------:R-:W0:Y:S01]  /*17c0*/  @!P1 LDC.64 R6, c[0x0][0x380] ;  /* 0x0000e000ff069b82 */ /* 0x000e220000000a00 */
[----:B--2---:R-:W-:-:S13]  /*17d0*/  ISETP.GE.U32.OR P2, PT, R0, R9, P0 ;  /* 0x000000090000720c */ /* 0x004fda0000746470 */
[----:B------:R-:W1:Y:S01]  /*17e0*/  @!P2 LDC.64 R4, c[0x0][0x388] ;  /* 0x0000e200ff04ab82 */ /* 0x000e620000000a00 */
[----:B------:R-:W-:Y:S01]  /*17f0*/  @!P2 IADD3 R13, PT, PT, R24, -0x40, RZ ;  /* 0xffffffc0180da810 */ /* 0x000fe20007ffe0ff */
[----:B0-----:R-:W-:-:S05]  /*1800*/  @!P1 IMAD.WIDE.U32 R6, R18, 0x4, R6 ;  /* 0x0000000412069825 */ /* 0x001fca00078e0006 */
[----:B------:R-:W2:Y:S01]  /*1810*/  @!P1 LDG.E R14, desc[UR8][R6.64] ;  /* 0x00000008060e9981 */ /* 0x000ea2000c1e1900 */
[----:B-1----:R-:W-:-:S05]  /*1820*/  @!P2 IMAD.WIDE.U32 R4, R13, 0x4, R4 ;  /* 0x000000040d04a825 */ /* 0x002fca00078e0004 */
[----:B------:R-:W3:Y:S04]  /*1830*/  @!P2 LDG.E R15, desc[UR8][R4.64] ;  /* 0x00000008040fa981 */ /* 0x000ee8000c1e1900 */
[----:B--2---:R-:W-:Y:S04]  /*1840*/  STS [R11], R14 ;  /* 0x0000000e0b007388 */ /* 0x004fe80000000800 */
[----:B---3--:R-:W-:Y:S01]  /*1850*/  STS [R8], R15 ;  /* 0x0000000f08007388 */ /* 0x008fe20000000800 */
[----:B------:R-:W-:Y:S06]  /*1860*/  BAR.SYNC.DEFER_BLOCKING 0x0 ;  /* 0x0000000000007b1d */ /* 0x000fec0000010000 */
[----:B------:R-:W-:Y:S04]  /*1870*/  LDS R23, [R10] ;  /* 0x000000000a177984 */ /* 0x000fe80000000800 */
[----:B------:R-:W0:Y:S04]  /*1880*/  LDS.128 R12, [R20] ;  /* 0x00000000140c7984 */ /* 0x000e280000000c00 */
[----:B------:R-:W1:Y:S04]  /*1890*/  LDS R25, [R10+0x80] ;  /* 0x000080000a197984 */ /* 0x000e680000000800 */
[----:B------:R-:W2:Y:S04]  /*18a0*/  LDS R4, [R10+0x100] ;  /* 0x000100000a047984 */ /* 0x000ea80000000800 */
[----:B------:R-:W3:Y:S01]  /*18b0*/  LDS R28, [R10+0x180] ;  /* 0x000180000a1c7984 */ /* 0x000ee20000000800 */
[----:B0-----:R-:W-:-:S03]  /*18c0*/  FFMA R12, R12, R23, R21 ;  /* 0x000000170c0c7223 */ /* 0x001fc60000000015 */
[----:B------:R-:W-:Y:S01]  /*18d0*/  LDS R21, [R10+0x280] ;  /* 0x000280000a157984 */ /* 0x000fe20000000800 */
[----:B-1----:R-:W-:-:S03]  /*18e0*/  FFMA R25, R25, R13, R12 ;  /* 0x0000000d19197223 */ /* 0x002fc6000000000c */
[----:B------:R-:W-:Y:S01]  /*18f0*/  LDS R13, [R10+0x200] ;  /* 0x000200000a0d7984 */ /* 0x000fe20000000800 */
[----:B--2---:R-:W-:-:S03]  /*1900*/  FFMA R25, R4, R14, R25 ;  /* 0x0000000e04197223 */ /* 0x004fc60000000019 */
[----:B------:R-:W0:Y:S04]  /*1910*/  LDS.128 R4, [R20+0x10] ;  /* 0x0000100014047984 */ /* 0x000e280000000c00 */
[----:B------:R-:W1:Y:S01]  /*1920*/  LDS R12, [R10+0x300] ;  /* 0x000300000a0c7984 */ /* 0x000e620000000800 */
[----:B---3--:R-:W-:-:S03]  /*1930*/  FFMA R15, R28, R15, R25 ;  /* 0x0000000f1c0f7223 */ /* 0x008fc60000000019 */
[----:B------:R-:W2:Y:S01]  /*1940*/  LDS R28, [R10+0x380] ;  /* 0x000380000a1c7984 */ /* 0x000ea20000000800 */
[----:B0-----:R-:W-:-:S04]  /*1950*/  FFMA R4, R4, R13, R15 ;  /* 0x0000000d04047223 */ /* 0x001fc8000000000f */
[----:B------:R-:W-:Y:S02]  /*1960*/  FFMA R21, R21, R5, R4 ;  /* 0x0000000515157223 */ /* 0x000fe40000000004 */
[----:B------:R-:W-:Y:S02]  /*1970*/  LDS R5, [R10+0x400] ;  /* 0x000400000a057984 */ /* 0x000fe40000000800 */
[----:B-1----:R-:W-:Y:S02]  /*1980*/  FFMA R21, R12, R6, R21 ;  /* 0x000000060c157223 */ /* 0x002fe40000000015 */
[----:B------:R-:W0:Y:S02]  /*1990*/  LDS.128 R12, [R20+0x20] ;  /* 0x00002000140c7984 */ /* 0x000e240000000c00 */
[----:B--2---:R-:W-:Y:S02]  /*19a0*/  FFMA R7, R28, R7, R21 ;  /* 0x000000071c077223 */ /* 0x004fe40000000015 */
[----:B------:R-:W1:Y:S04]  /*19b0*/  LDS R21, [R10+0x480] ;  /* 0x000480000a157984 */ /* 0x000e680000000800 */
[----:B------:R-:W2:Y:S04]  /*19c0*/  LDS R4, [R10+0x500] ;  /* 0x000500000a047984 */ /* 0x000ea80000000800 */
[----:B------:R-:W3:Y:S01]  /*19d0*/  LDS R28, [R10+0x580] ;  /* 0x000580000a1c7984 */ /* 0x000ee20000000800 */
[----:B0-----:R-:W-:-:S04]  /*19e0*/  FFMA R12, R12, R5, R7 ;  /* 0x000000050c0c7223 */ /* 0x001fc80000000007 */
[----:B-1----:R-:W-:Y:S02]  /*19f0*/  FFMA R21, R21, R13, R12 ;  /* 0x0000000d15157223 */ /* 0x002fe4000000000c */
[----:B------:R-:W-:Y:S02]  /*1a00*/  LDS R13, [R10+0x600] ;  /* 0x000600000a0d7984 */ /* 0x000fe40000000800 */
[----:B--2---:R-:W-:Y:S02]  /*1a10*/  FFMA R21, R4, R14, R21 ;  /* 0x0000000e04157223 */ /* 0x004fe40000000015 */
[----:B------:R-:W0:Y:S02]  /*1a20*/  LDS.128 R4, [R20+0x30] ;  /* 0x0000300014047984 */ /* 0x000e240000000c00 */
[----:B---3--:R-:W-:Y:S02]  /*1a30*/  FFMA R15, R28, R15, R21 ;  /* 0x0000000f1c0f7223 */ /* 0x008fe40000000015 */
        /* <DEDUP_REMOVED lines=34> */
[----:B------:R-:W0:Y:S04]  /*1c60*/  LDS.128 R4, [R20+0x70] ;  /* 0x0000700014047984 */ /* 0x000e280000000c00 */
[----:B------:R-:W1:Y:S01]  /*1c70*/  LDS R14, [R10+0xe80] ;  /* 0x000e80000a0e7984 */ /* 0x000e620000000800 */
[----:B------:R-:W-:Y:S01]  /*1c80*/  ISETP.GE.U32.OR P1, PT, R22, R9, P0 ;  /* 0x000000091600720c */ /* 0x000fe20000726470 */
[----:B---3--:R-:W-:-:S12]  /*1c90*/  FFMA R15, R28, R15, R13 ;  /* 0x0000000f1c0f7223 */ /* 0x008fd8000000000d */
[----:B------:R-:W2:Y:S01]  /*1ca0*/  @!P1 LDC.64 R12, c[0x0][0x388] ;  /* 0x0000e200ff0c9b82 */ /* 0x000ea20000000a00 */
[----:B------:R-:W-:Y:S02]  /*1cb0*/  HFMA2 R25, -RZ, RZ, 0, 0 ;  /* 0x00000000ff197431 */ /* 0x000fe400000001ff */
[----:B0-----:R-:W-:Y:S02]  /*1cc0*/  FFMA R21, R4, R21, R15 ;  /* 0x0000001504157223 */ /* 0x001fe4000000000f */
[----:B------:R-:W-:Y:S02]  /*1cd0*/  LDS R4, [R10+0xf80] ;  /* 0x000f80000a047984 */ /* 0x000fe40000000800 */
[----:B-1----:R-:W-:Y:S02]  /*1ce0*/  FFMA R21, R14, R5, R21 ;  /* 0x000000050e157223 */ /* 0x002fe40000000015 */
[----:B------:R-:W0:Y:S01]  /*1cf0*/  LDS R14, [R10+0xf00] ;  /* 0x000f00000a0e7984 */ /* 0x000e220000000800 */
[----:B------:R-:W-:-:S05]  /*1d00*/  @!P1 IADD3 R15, PT, PT, R24, -0x20, RZ ;  /* 0xffffffe0180f9810 */ /* 0x000fca0007ffe0ff */
[----:B--2---:R-:W-:Y:S01]  /*1d10*/  @!P1 IMAD.WIDE.U32 R12, R15, 0x4, R12 ;  /* 0x000000040f0c9825 */ /* 0x004fe200078e000c */
        /* <DEDUP_REMOVED lines=8> */
[----:B------:R-:W2:Y:S01]  /*1da0*/  LDS R28, [R10+0x100] ;  /* 0x000100000a1c7984 */ /* 0x000ea20000000800 */
[----:B0-----:R-:W-:-:S03]  /*1db0*/  FFMA R6, R12, R5, R29 ;  /* 0x000000050c067223 */ /* 0x001fc6000000001d */
[----:B------:R-:W0:Y:S01]  /*1dc0*/  LDS R5, [R10+0x180] ;  /* 0x000180000a057984 */ /* 0x000e220000000800 */
[----:B-1----:R-:W-:-:S03]  /*1dd0*/  FFMA R23, R23, R13, R6 ;  /* 0x0000000d17177223 */ /* 0x002fc60000000006 */
[----:B------:R-:W-:Y:S01]  /*1de0*/  LDS R6, [R10+0x200] ;  /* 0x000200000a067984 */ /* 0x000fe20000000800 */
[----:B--2---:R-:W-:-:S03]  /*1df0*/  FFMA R14, R28, R14, R23 ;  /* 0x0000000e1c0e7223 */ /* 0x004fc60000000017 */
[----:B------:R-:W-:Y:S01]  /*1e00*/  LDS R23, [R10+0x280] ;  /* 0x000280000a177984 */ /* 0x000fe20000000800 */
[----:B0-----:R-:W-:-:S03]  /*1e10*/  FFMA R5, R5, R15, R14 ;  /* 0x0000000f05057223 */ /* 0x001fc6000000000e */
[----:B------:R-:W0:Y:S02]  /*1e20*/  LDS.128 R12, [R20+0x10] ;  /* 0x00001000140c7984 */ /* 0x000e240000000c00 */
[----:B0-----:R-:W-:Y:S02]  /*1e30*/  FFMA R6, R12, R6, R5 ;  /* 0x000000060c067223 */ /* 0x001fe40000000005 */
[----:B------:R-:W0:Y:S04]  /*1e40*/  LDS R12, [R10+0x300] ;  /* 0x000300000a0c7984 */ /* 0x000e280000000800 */
[----:B------:R-:W1:Y:S01]  /*1e50*/  LDS R5, [R10+0x380] ;  /* 0x000380000a057984 */ /* 0x000e620000000800 */
[----:B------:R-:W-:-:S03]  /*1e60*/  FFMA R13, R23, R13, R6 ;  /* 0x0000000d170d7223 */ /* 0x000fc60000000006 */
[----:B------:R-:W-:Y:S04]  /*1e70*/  LDS R6, [R10+0x400] ;  /* 0x000400000a067984 */ /* 0x000fe80000000800 */
[----:B------:R-:W-:Y:S01]  /*1e80*/  LDS R23, [R10+0x480] ;  /* 0x000480000a177984 */ /* 0x000fe20000000800 */
[----:B0-----:R-:W-:-:S04]  /*1e90*/  FFMA R12, R12, R14, R13 ;  /* 0x0000000e0c0c7223 */ /* 0x001fc8000000000d */
[----:B-1----:R-:W-:Y:S02]  /*1ea0*/  FFMA R5, R5, R15, R12 ;  /* 0x0000000f05057223 */ /* 0x002fe4000000000c */
        /* <DEDUP_REMOVED lines=41> */
[----:B------:R-:W-:Y:S01]  /*2140*/  LDS R23, [R10+0xe00] ;  /* 0x000e00000a177984 */ /* 0x000fe20000000800 */
[----:B------:R-:W-:Y:S01]  /*2150*/  ISETP.GE.U32.OR P1, PT, R2, R9, P0 ;  /* 0x000000090200720c */ /* 0x000fe20000726470 */
[----:B------:R-:W-:Y:S02]  /*2160*/  FFMA R21, R4, R7, R21 ;  /* 0x0000000704157223 */ /* 0x000fe40000000015 */
[----:B------:R-:W-:Y:S04]  /*2170*/  LDS R6, [R10+0xe80] ;  /* 0x000e80000a067984 */ /* 0x000fe80000000800 */
[----:B------:R-:W-:Y:S06]  /*2180*/  LDS R4, [R10+0xf00] ;  /* 0x000f00000a047984 */ /* 0x000fec0000000800 */
[----:B------:R-:W2:Y:S01]  /*2190*/  @!P1 LDC.64 R28, c[0x0][0x388] ;  /* 0x0000e200ff1c9b82 */ /* 0x000ea20000000a00 */
[----:B0-----:R-:W-:-:S04]  /*21a0*/  FFMA R12, R12, R14, R13 ;  /* 0x0000000e0c0c7223 */ /* 0x001fc8000000000d */
[----:B-1----:R-:W-:Y:S02]  /*21b0*/  FFMA R5, R5, R15, R12 ;  /* 0x0000000f05057223 */ /* 0x002fe4000000000c */
[----:B------:R-:W0:Y:S01]  /*21c0*/  LDS.128 R12, [R20+0x70] ;  /* 0x00007000140c7984 */ /* 0x000e220000000c00 */
[----:B------:R-:W-:Y:S01]  /*21d0*/  MOV R25, RZ ;  /* 0x000000ff00197202 */ /* 0x000fe20000000f00 */
[----:B--2---:R-:W-:-:S04]  /*21e0*/  @!P1 IMAD.WIDE.U32 R28, R24, 0x4, R28 ;  /* 0x00000004181c9825 */ /* 0x004fc800078e001c */
[----:B0-----:R-:W-:Y:S02]  /*21f0*/  FFMA R5, R12, R23, R5 ;  /* 0x000000170c057223 */ /* 0x001fe40000000005 */
[----:B------:R-:W-:Y:S01]  /*2200*/  LDS R12, [R10+0xf80] ;  /* 0x000f80000a0c7984 */ /* 0x000fe20000000800 */
[----:B------:R-:W-:Y:S06]  /*2210*/  BAR.SYNC.DEFER_BLOCKING 0x0 ;  /* 0x0000000000007b1d */ /* 0x000fec0000010000 */
[----:B------:R0:W2:Y:S01]  /*2220*/  @!P1 LDG.E R25, desc[UR8][R28.64] ;  /* 0x000000081c199981 */ /* 0x0000a2000c1e1900 */
[----:B------:R-:W-:-:S04]  /*2230*/  FFMA R5, R6, R13, R5 ;  /* 0x0000000d06057223 */ /* 0x000fc80000000005 */
[----:B0-----:R-:W-:Y:S01]  /*2240*/  FFMA R29, R4, R14, R5 ;  /* 0x0000000e041d7223 */ /* 0x001fe20000000005 */
        /* <DEDUP_REMOVED lines=11> */
[----:B------:R-:W-:Y:S04]  /*2300*/  LDS R14, [R10+0x200] ;  /* 0x000200000a0e7984 */ /* 0x000fe80000000800 */
[----:B------:R-:W-:Y:S01]  /*2310*/  LDS R26, [R10+0xd00] ;  /* 0x000d00000a1a7984 */ /* 0x000fe20000000800 */
[----:B0-----:R-:W-:-:S03]  /*2320*/  FFMA R13, R13, R7, R6 ;  /* 0x000000070d0d7223 */ /* 0x001fc60000000006 */
        /* <DEDUP_REMOVED lines=47> */
[----:B------:R-:W-:Y:S01]  /*2620*/  ISETP.GE.U32.OR P0, PT, R16, R9, P0 ;  /* 0x000000091000720c */ /* 0x000fe20000706470 */
[----:B0-----:R-:W-:Y:S02]  /*2630*/  FFMA R14, R4, R14, R13 ;  /* 0x0000000e040e7223 */ /* 0x001fe4000000000d */
[----:B------:R-:W0:Y:S02]  /*2640*/  LDS R4, [R10+0xd80] ;  /* 0x000d80000a047984 */ /* 0x000e240000000800 */
[----:B------:R-:W-:Y:S02]  /*2650*/  FFMA R5, R23, R5, R14 ;  /* 0x0000000517057223 */ /* 0x000fe4000000000e */
[----:B------:R-:W-:Y:S04]  /*2660*/  LDS R23, [R10+0xe00] ;  /* 0x000e00000a177984 */ /* 0x000fe80000000800 */
[----:B------:R-:W1:Y:S01]  /*2670*/  LDS.128 R12, [R20+0x70] ;  /* 0x00007000140c7984 */ /* 0x000e620000000c00 */
[----:B------:R-:W-:-:S03]  /*2680*/  FFMA R5, R26, R6, R5 ;  /* 0x000000061a057223 */ /* 0x000fc60000000005 */
[----:B------:R-:W2:Y:S04]  /*2690*/  LDS R6, [R10+0xe80] ;  /* 0x000e80000a067984 */ /* 0x000ea80000000800 */
[----:B------:R-:W-:Y:S01]  /*26a0*/  LDS R26, [R10+0xf80] ;  /* 0x000f80000a1a7984 */ /* 0x000fe20000000800 */
[----:B0-----:R-:W-:Y:S02]  /*26b0*/  FFMA R7, R4, R7, R5 ;  /* 0x0000000704077223 */ /* 0x001fe40000000005 */
[----:B------:R-:W0:Y:S02]  /*26c0*/  @!P0 LDC.64 R4, c[0x0][0x388] ;  /* 0x0000e200ff048b82 */ /* 0x000e240000000a00 */
[----:B-1----:R-:W-:Y:S01]  /*26d0*/  FFMA R23, R12, R23, R7 ;  /* 0x000000170c177223 */ /* 0x002fe20000000007 */
[----:B------:R-:W-:-:S03]  /*26e0*/  @!P0 IADD3 R7, PT, PT, R24, 0x20, RZ ;  /* 0x0000002018078810 */ /* 0x000fc60007ffe0ff */
[----:B--2---:R-:W-:Y:S02]  /*26f0*/  FFMA R23, R6, R13, R23 ;  /* 0x0000000d06177223 */ /* 0x004fe40000000017 */
[----:B0-----:R-:W-:Y:S02]  /*2700*/  @!P0 IMAD.WIDE.U32 R12, R7, 0x4, R4 ;  /* 0x00000004070c8825 */ /* 0x001fe400078e0004 */
[----:B------:R-:W0:Y:S02]  /*2710*/  LDS R4, [R10+0xf00] ;  /* 0x000f00000a047984 */ /* 0x000e240000000800 */
[----:B------:R-:W-:Y:S01]  /*2720*/  HFMA2 R28, -RZ, RZ, 0, 0 ;  /* 0x00000000ff1c7431 */ /* 0x000fe200000001ff */
[----:B------:R-:W-:Y:S06]  /*2730*/  BAR.SYNC.DEFER_BLOCKING 0x0 ;  /* 0x0000000000007b1d */ /* 0x000fec0000010000 */
[----:B------:R0:W2:Y:S02]  /*2740*/  @!P0 LDG.E R28, desc[UR8][R12.64] ;  /* 0x000000080c1c8981 */ /* 0x0000a4000c1e1900 */
[----:B0-----:R-:W-:-:S02]  /*2750*/  FFMA R13, R4, R14, R23 ;  /* 0x0000000e040d7223 */ /* 0x001fc40000000017 */
[----:B--2---:R-:W-:Y:S01]  /*2760*/  STS [R8], R28 ;  /* 0x0000001c08007388 */ /* 0x004fe20000000800 */
[----:B------:R-:W-:Y:S06]  /*2770*/  BAR.SYNC.DEFER_BLOCKING 0x0 ;  /* 0x0000000000007b1d */ /* 0x000fec0000010000 */
[----:B------:R-:W-:Y:S04]  /*2780*/  LDS R14, [R10] ;  /* 0x000000000a0e7984 */ /* 0x000fe80000000800 */
[----:B------:R-:W0:Y:S04]  /*2790*/  LDS.128 R4, [R20] ;  /* 0x0000000014047984 */ /* 0x000e280000000c00 */
[----:B------:R-:W1:Y:S04]  /*27a0*/  LDS R23, [R10+0x80] ;  /* 0x000080000a177984 */ /* 0x000e680000000800 */
[----:B------:R-:W-:Y:S04]  /*27b0*/  LDS R25, [R10+0x180] ;  /* 0x000180000a197984 */ /* 0x000fe80000000800 */
[----:B------:R-:W-:Y:S01]  /*27c0*/  LDS R12, [R10+0x200] ;  /* 0x000200000a0c7984 */ /* 0x000fe20000000800 */
[----:B0-----:R-:W-:-:S03]  /*27d0*/  FFMA R4, R4, R14, R27 ;  /* 0x0000000e04047223 */ /* 0x001fc6000000001b */
[----:B------:R-:W0:Y:S01]  /*27e0*/  LDS R14, [R10+0x100] ;  /* 0x000100000a0e7984 */ /* 0x000e220000000800 */
[----:B-1----:R-:W-:-:S03]  /*27f0*/  FFMA R5, R23, R5, R4 ;  /* 0x0000000517057223 */ /* 0x002fc60000000004 */
[----:B------:R-:W-:Y:S04]  /*2800*/  LDS R23, [R10+0x280] ;  /* 0x000280000a177984 */ /* 0x000fe80000000800 */
[----:B------:R-:W-:Y:S01]  /*2810*/  LDS R27, [R10+0xf80] ;  /* 0x000f80000a1b7984 */ /* 0x000fe20000000800 */
[----:B0-----:R-:W-:-:S04]  /*2820*/  FFMA R6, R14, R6, R5 ;  /* 0x000000060e067223 */ /* 0x001fc80000000005 */
[----:B------:R-:W-:Y:S02]  /*2830*/  FFMA R25, R25, R7, R6 ;  /* 0x0000000719197223 */ /* 0x000fe40000000006 */
        /* <DEDUP_REMOVED lines=55> */
[----:B------:R-:W-:-:S04]  /*2bb0*/  UIADD3 UR4, UPT, UPT, UR4, 0x1, URZ ;  /* 0x0000000104047890 */ /* 0x000fc8000fffe0ff */
[----:B------:R-:W-:Y:S01]  /*2bc0*/  UISETP.NE.AND UP0, UPT, UR4, URZ, UPT ;  /* 0x000000ff0400728c */ /* 0x000fe2000bf05270 */
[----:B0-----:R-:W-:Y:S02]  /*2bd0*/  FFMA R4, R4, R12, R25 ;  /* 0x0000000c04047223 */ /* 0x001fe40000000019 */
[----:B------:R-:W0:Y:S02]  /*2be0*/  LDS R12, [R10+0xf00] ;  /* 0x000f00000a0c7984 */ /* 0x000e240000000800 */
[----:B------:R-:W-:Y:S01]  /*2bf0*/  FFMA R5, R23, R5, R4 ;  /* 0x0000000517057223 */ /* 0x000fe20000000004 */
[----:B------:R-:W-:Y:S01]  /*2c00*/  LEA R24, R9, R24, 0x5 ;  /* 0x0000001809187211 */ /* 0x000fe200078e28ff */
[----:B------:R-:W-:Y:S01]  /*2c10*/  FFMA R26, R26, R15, R13 ;  /* 0x0000000f1a1a7223 */ /* 0x000fe2000000000d */
[----:B------:R-:W-:Y:S02]  /*2c20*/  IADD3 R19, PT, PT, R19, 0x20, RZ ;  /* 0x0000002013137810 */ /* 0x000fe40007ffe0ff */
[----:B------:R-:W-:-:S02]  /*2c30*/  IADD3 R17, PT, PT, R17, 0x20, RZ ;  /* 0x0000002011117810 */ /* 0x000fc40007ffe0ff */
[----:B------:R-:W-:Y:S01]  /*2c40*/  IADD3 R18, PT, PT, R18, 0x20, RZ ;  /* 0x0000002012127810 */ /* 0x000fe20007ffe0ff */
[----:B0-----:R-:W-:-:S04]  /*2c50*/  FFMA R6, R12, R6, R5 ;  /* 0x000000060c067223 */ /* 0x001fc80000000005 */
[----:B------:R-:W-:Y:S01]  /*2c60*/  FFMA R27, R27, R7, R6 ;  /* 0x000000071b1b7223 */ /* 0x000fe20000000006 */
[----:B------:R-:W-:Y:S06]  /*2c70*/  BAR.SYNC.DEFER_BLOCKING 0x0 ;  /* 0x0000000000007b1d */ /* 0x000fec0000010000 */
[----:B------:R-:W-:Y:S05]  /*2c80*/  BRA.U UP0, `(.L_x_1) ;  /* 0xffffffe900b87547 */ /* 0x000fea000b83ffff */
.L_x_0:
[----:B------:R-:W0:Y:S01]  /*2c90*/  LDCU.64 UR10, c[0x0][0x398] ;  /* 0x00007300ff0a77ac */ /* 0x000e220008000a00 */
[C---:B------:R-:W-:Y:S02]  /*2ca0*/  IADD3 R2, PT, PT, R0.reuse, 0x20, RZ ;  /* 0x0000002000027810 */ /* 0x040fe40007ffe0ff */
[C---:B------:R-:W-:Y:S02]  /*2cb0*/  IADD3 R4, PT, PT, R0.reuse, 0x40, RZ ;  /* 0x0000004000047810 */ /* 0x040fe40007ffe0ff */
[----:B0-----:R-:W-:Y:S01]  /*2cc0*/  ISETP.GE.U32.AND P0, PT, R0, UR11, PT ;  /* 0x0000000b00007c0c */ /* 0x001fe2000bf06070 */
[C---:B------:R-:W-:Y:S01]  /*2cd0*/  IMAD R11, R3.reuse, UR11, R0 ;  /* 0x0000000b030b7c24 */ /* 0x040fe2000f8e0200 */
[----:B------:R-:W-:Y:S02]  /*2ce0*/  ISETP.GE.U32.AND P1, PT, R2, UR11, PT ;  /* 0x0000000b02007c0c */ /* 0x000fe4000bf26070 */
[----:B------:R-:W-:Y:S02]  /*2cf0*/  ISETP.GE.U32.AND P2, PT, R4, UR11, PT ;  /* 0x0000000b04007c0c */ /* 0x000fe4000bf46070 */
[----:B------:R-:W-:-:S02]  /*2d00*/  ISETP.LT.U32.AND P0, PT, R3, UR10, !P0 ;  /* 0x0000000a03007c0c */ /* 0x000fc4000c701070 */
[C---:B------:R-:W-:Y:S02]  /*2d10*/  ISETP.GE.U32.OR P1, PT, R3.reuse, UR10, P1 ;  /* 0x0000000a03007c0c */ /* 0x040fe40008f26470 */
[----:B------:R-:W-:Y:S02]  /*2d20*/  ISETP.GE.U32.OR P2, PT, R3, UR10, P2 ;  /* 0x0000000a03007c0c */ /* 0x000fe40009746470 */
[----:B------:R-:W-:-:S04]  /*2d30*/  IADD3 R2, PT, PT, R0, 0x60, RZ ;  /* 0x0000006000027810 */ /* 0x000fc80007ffe0ff */
[----:B------:R-:W-:-:S03]  /*2d40*/  ISETP.GE.U32.AND P3, PT, R2, UR11, PT ;  /* 0x0000000b02007c0c */ /* 0x000fc6000bf66070 */
[----:B------:R-:W0:Y:S01]  /*2d50*/  @P0 LDC.64 R6, c[0x0][0x390] ;  /* 0x0000e400ff060b82 */ /* 0x000e220000000a00 */
[----:B------:R-:W-:Y:S02]  /*2d60*/  ISETP.GE.U32.OR P3, PT, R3, UR10, P3 ;  /* 0x0000000a03007c0c */ /* 0x000fe40009f66470 */
[C---:B------:R-:W-:Y:S02]  /*2d70*/  @!P1 IADD3 R13, PT, PT, R11.reuse, 0x20, RZ ;  /* 0x000000200b0d9810 */ /* 0x040fe40007ffe0ff */
[----:B------:R-:W-:-:S03]  /*2d80*/  @!P2 IADD3 R15, PT, PT, R11, 0x40, RZ ;  /* 0x000000400b0fa810 */ /* 0x000fc60007ffe0ff */
[----:B------:R-:W1:Y:S08]  /*2d90*/  @!P1 LDC.64 R8, c[0x0][0x390] ;  /* 0x0000e400ff089b82 */ /* 0x000e700000000a00 */
[----:B------:R-:W2:Y:S01]  /*2da0*/  @!P2 LDC.64 R4, c[0x0][0x390] ;  /* 0x0000e400ff04ab82 */ /* 0x000ea20000000a00 */
[----:B0-----:R-:W-:-:S05]  /*2db0*/  @P0 IMAD.WIDE.U32 R2, R11, 0x4, R6 ;  /* 0x000000040b020825 */ /* 0x001fca00078e0006 */
[----:B------:R0:W-:Y:S01]  /*2dc0*/  @P0 STG.E desc[UR8][R2.64], R21 ;  /* 0x0000001502000986 */ /* 0x0001e2000c101908 */
[----:B-1----:R-:W-:-:S05]  /*2dd0*/  @!P1 IMAD.WIDE.U32 R6, R13, 0x4, R8 ;  /* 0x000000040d069825 */ /* 0x002fca00078e0008 */
[----:B------:R0:W-:Y:S01]  /*2de0*/  @!P1 STG.E desc[UR8][R6.64], R29 ;  /* 0x0000001d06009986 */ /* 0x0001e2000c101908 */
[----:B--2---:R-:W-:-:S05]  /*2df0*/  @!P2 IMAD.WIDE.U32 R4, R15, 0x4, R4 ;  /* 0x000000040f04a825 */ /* 0x004fca00078e0004 */
[----:B------:R0:W-:Y:S01]  /*2e00*/  @!P2 STG.E desc[UR8][R4.64], R26 ;  /* 0x0000001a0400a986 */ /* 0x0001e2000c101908 */
[----:B------:R-:W-:Y:S05]  /*2e10*/  @P3 EXIT ;  /* 0x000000000000394d */ /* 0x000fea0003800000 */
[----:B0-----:R-:W0:Y:S01]  /*2e20*/  LDC.64 R2, c[0x0][0x390] ;  /* 0x0000e400ff027b82 */ /* 0x001e220000000a00 */
[----:B------:R-:W-:-:S05]  /*2e30*/  IADD3 R11, PT, PT, R11, 0x60, RZ ;  /* 0x000000600b0b7810 */ /* 0x000fca0007ffe0ff */
[----:B0-----:R-:W-:-:S05]  /*2e40*/  IMAD.WIDE.U32 R2, R11, 0x4, R2 ;  /* 0x000000040b027825 */ /* 0x001fca00078e0002 */
[----:B------:R-:W-:Y:S01]  /*2e50*/  STG.E desc[UR8][R2.64], R27 ;  /* 0x0000001b02007986 */ /* 0x000fe2000c101908 */
[----:B------:R-:W-:Y:S05]  /*2e60*/  EXIT ;  /* 0x000000000000794d */ /* 0x000fea0003800000 */
.L_x_2:
[----:B------:R-:W-:-:S00]  /*2e70*/  BRA `(.L_x_2) ;  /* 0xfffffffc00fc7947 */ /* 0x000fc0000383ffff */
[----:B------:R-:W-:-:S00]  /*2e80*/  NOP ;  /* 0x0000000000007918 */ /* 0x000fc00000000000 */
[----:B------:R-:W-:-:S00]  /*2e90*/  NOP ;  /* 0x0000000000007918 */ /* 0x000fc00000000000 */
[----:B------:R-:W-:-:S00]  /*2ea0*/  NOP ;  /* 0x0000000000007918 */ /* 0x000fc00000000000 */
[----:B------:R-:W-:-:S00]  /*2eb0*/  NOP ;  /* 0x0000000000007918 */ /* 0x000fc00000000000 */
[----:B------:R-:W-:-:S00]  /*2ec0*/  NOP ;  /* 0x0000000000007918 */ /* 0x000fc00000000000 */
[----:B------:R-:W-:-:S00]  /*2ed0*/  NOP ;  /* 0x0000000000007918 */ /* 0x000fc00000000000 */
[----:B------:R-:W-:-:S00]  /*2ee0*/  NOP ;  /* 0x0000000000007918 */ /* 0x000fc00000000000 */
[----:B------:R-:W-:-:S00]  /*2ef0*/  NOP ;  /* 0x0000000000007918 */ /* 0x000fc00000000000 */
.L_x_3:


//--------------------- .nv.shared._Z27mat_mul_tiled_coarse_kernelPfS_S_jjj --------------------------
	.section	.nv.shared._Z27mat_mul_tiled_coarse_kernelPfS_S_jjj,"aw",@nobits
	.sectionflags	@""
	.align	4
.nv.shared._Z27mat_mul_tiled_coarse_kernelPfS_S_jjj:
	.zero		9216


//--------------------- .nv.shared.reserved.0     --------------------------
	.section	.nv.shared.reserved.0,"aw",@nobits
	.weak		__nv_reservedSMEM_offset_0_alias
	.size		__nv_reservedSMEM_offset_0_alias, 0, 64
	.other		__nv_reservedSMEM_offset_0_alias,@"STO_CUDA_RESERVED_SHARED STV_DEFAULT"
__nv_reservedSMEM_offset_0_alias:
	.zero		0
	.zero		64


//--------------------- .nv.constant0._Z27mat_mul_tiled_coarse_kernelPfS_S_jjj --------------------------
	.section	.nv.constant0._Z27mat_mul_tiled_coarse_kernelPfS_S_jjj,"a",@progbits
	.sectionflags	@""
	.align	4
.nv.constant0._Z27mat_mul_tiled_coarse_kernelPfS_S_jjj:
	.zero		932


//--------------------- SYMBOLS --------------------------

	.type		.nv.reservedSmem.offset0,@object
	.size		.nv.reservedSmem.offset0,0x4
	.type		.nv.reservedSmem.cap,@object
	.size		.nv.reservedSmem.cap,0x4
